//
// Generated by NVIDIA NVVM Compiler
//
// Compiler Build ID: CL-36424714
// Cuda compilation tools, release 13.0, V13.0.88
// Based on NVVM 20.0.0
//

.version 9.0
.target sm_100
.address_size 64

	// .globl	_Z22fft64_optimized_kernelPK6float2PS_i
.const .align 4 .b8 TWIDDLES_64_REAL[128] = {0, 0, 128, 63, 114, 196, 126, 63, 186, 20, 123, 63, 5, 250, 116, 63, 102, 131, 108, 63, 147, 197, 97, 63, 56, 219, 84, 63, 252, 227, 69, 63, 247, 4, 53, 63, 148, 103, 34, 63, 214, 57, 14, 63, 243, 90, 241, 62, 7, 239, 195, 62, 60, 160, 148, 62, 172, 197, 71, 62, 35, 189, 200, 61, 0, 0, 0, 0, 35, 189, 200, 189, 172, 197, 71, 190, 60, 160, 148, 190, 7, 239, 195, 190, 243, 90, 241, 190, 214, 57, 14, 191, 148, 103, 34, 191, 247, 4, 53, 191, 252, 227, 69, 191, 56, 219, 84, 191, 147, 197, 97, 191, 102, 131, 108, 191, 5, 250, 116, 191, 186, 20, 123, 191, 114, 196, 126, 191};
.const .align 4 .b8 TWIDDLES_64_IMAG[128] = {0, 0, 0, 128, 35, 189, 200, 189, 172, 197, 71, 190, 60, 160, 148, 190, 7, 239, 195, 190, 243, 90, 241, 190, 214, 57, 14, 191, 148, 103, 34, 191, 247, 4, 53, 191, 252, 227, 69, 191, 56, 219, 84, 191, 147, 197, 97, 191, 102, 131, 108, 191, 5, 250, 116, 191, 186, 20, 123, 191, 114, 196, 126, 191, 0, 0, 128, 191, 114, 196, 126, 191, 186, 20, 123, 191, 5, 250, 116, 191, 102, 131, 108, 191, 147, 197, 97, 191, 56, 219, 84, 191, 252, 227, 69, 191, 247, 4, 53, 191, 148, 103, 34, 191, 214, 57, 14, 191, 243, 90, 241, 190, 7, 239, 195, 190, 60, 160, 148, 190, 172, 197, 71, 190, 35, 189, 200, 189};
.const .align 4 .b8 BIT_REVERSED_64[256] = {0, 0, 0, 0, 32, 0, 0, 0, 16, 0, 0, 0, 48, 0, 0, 0, 8, 0, 0, 0, 40, 0, 0, 0, 24, 0, 0, 0, 56, 0, 0, 0, 4, 0, 0, 0, 36, 0, 0, 0, 20, 0, 0, 0, 52, 0, 0, 0, 12, 0, 0, 0, 44, 0, 0, 0, 28, 0, 0, 0, 60, 0, 0, 0, 2, 0, 0, 0, 34, 0, 0, 0, 18, 0, 0, 0, 50, 0, 0, 0, 10, 0, 0, 0, 42, 0, 0, 0, 26, 0, 0, 0, 58, 0, 0, 0, 6, 0, 0, 0, 38, 0, 0, 0, 22, 0, 0, 0, 54, 0, 0, 0, 14, 0, 0, 0, 46, 0, 0, 0, 30, 0, 0, 0, 62, 0, 0, 0, 1, 0, 0, 0, 33, 0, 0, 0, 17, 0, 0, 0, 49, 0, 0, 0, 9, 0, 0, 0, 41, 0, 0, 0, 25, 0, 0, 0, 57, 0, 0, 0, 5, 0, 0, 0, 37, 0, 0, 0, 21, 0, 0, 0, 53, 0, 0, 0, 13, 0, 0, 0, 45, 0, 0, 0, 29, 0, 0, 0, 61, 0, 0, 0, 3, 0, 0, 0, 35, 0, 0, 0, 19, 0, 0, 0, 51, 0, 0, 0, 11, 0, 0, 0, 43, 0, 0, 0, 27, 0, 0, 0, 59, 0, 0, 0, 7, 0, 0, 0, 39, 0, 0, 0, 23, 0, 0, 0, 55, 0, 0, 0, 15, 0, 0, 0, 47, 0, 0, 0, 31, 0, 0, 0, 63};
// _ZZ22fft64_optimized_kernelPK6float2PS_iE5shmem has been demoted

.visible .entry _Z22fft64_optimized_kernelPK6float2PS_i(
	.param .u64 .ptr .align 1 _Z22fft64_optimized_kernelPK6float2PS_i_param_0,
	.param .u64 .ptr .align 1 _Z22fft64_optimized_kernelPK6float2PS_i_param_1,
	.param .u32 _Z22fft64_optimized_kernelPK6float2PS_i_param_2
)
{
	.reg .pred 	%p<4>;
	.reg .b32 	%r<95>;
	.reg .b32 	%f<317>;
	.reg .b64 	%rd<47>;
	// demoted variable
	.shared .align 8 .b8 _ZZ22fft64_optimized_kernelPK6float2PS_iE5shmem[33792];
	ld.param.u64 	%rd1, [_Z22fft64_optimized_kernelPK6float2PS_i_param_0];
	ld.param.u64 	%rd2, [_Z22fft64_optimized_kernelPK6float2PS_i_param_1];
	ld.param.u32 	%r3, [_Z22fft64_optimized_kernelPK6float2PS_i_param_2];
	mov.u32 	%r1, %tid.x;
	mov.u32 	%r4, %ctaid.x;
	shl.b32 	%r5, %r4, 6;
	add.s32 	%r2, %r5, %r1;
	setp.ge.s32 	%p1, %r2, %r3;
	@%p1 bra 	$L__BB0_2;
	mov.u32 	%r6, %tid.y;
	cvta.to.global.u64 	%rd11, %rd2;
	mov.u32 	%r7, _ZZ22fft64_optimized_kernelPK6float2PS_iE5shmem;
	mad.lo.s32 	%r8, %r1, 528, %r7;
	shl.b32 	%r9, %r2, 6;
	add.s32 	%r10, %r9, %r6;
	cvt.u64.u32 	%rd12, %r6;
	mul.wide.u32 	%rd13, %r6, 4;
	mov.u64 	%rd14, BIT_REVERSED_64;
	add.s64 	%rd15, %rd14, %rd13;
	ld.const.u32 	%r11, [%rd15];
	mul.wide.s32 	%rd16, %r10, 8;
	add.s64 	%rd3, %rd1, %rd16;
	// begin inline asm
	ld.global.nc.f32 %f1, [%rd3];
	// end inline asm
	add.s64 	%rd4, %rd3, 4;
	// begin inline asm
	ld.global.nc.f32 %f2, [%rd4];
	// end inline asm
	shl.b32 	%r12, %r11, 3;
	add.s32 	%r13, %r8, %r12;
	st.shared.v2.f32 	[%r13], {%f1, %f2};
	add.s32 	%r14, %r6, 16;
	ld.const.u32 	%r15, [%rd15+64];
	cvt.s64.s32 	%rd17, %r9;
	add.s64 	%rd18, %rd17, %rd12;
	shl.b64 	%rd19, %rd18, 3;
	add.s64 	%rd20, %rd1, %rd19;
	add.s64 	%rd5, %rd20, 128;
	// begin inline asm
	ld.global.nc.f32 %f3, [%rd5];
	// end inline asm
	add.s64 	%rd6, %rd20, 132;
	// begin inline asm
	ld.global.nc.f32 %f4, [%rd6];
	// end inline asm
	shl.b32 	%r16, %r15, 3;
	add.s32 	%r17, %r8, %r16;
	st.shared.v2.f32 	[%r17], {%f3, %f4};
	add.s32 	%r18, %r6, 32;
	ld.const.u32 	%r19, [%rd15+128];
	add.s64 	%rd7, %rd20, 256;
	// begin inline asm
	ld.global.nc.f32 %f5, [%rd7];
	// end inline asm
	add.s64 	%rd8, %rd20, 260;
	// begin inline asm
	ld.global.nc.f32 %f6, [%rd8];
	// end inline asm
	shl.b32 	%r20, %r19, 3;
	add.s32 	%r21, %r8, %r20;
	st.shared.v2.f32 	[%r21], {%f5, %f6};
	add.s32 	%r22, %r6, 48;
	ld.const.u32 	%r23, [%rd15+192];
	add.s64 	%rd9, %rd20, 384;
	// begin inline asm
	ld.global.nc.f32 %f7, [%rd9];
	// end inline asm
	add.s64 	%rd10, %rd20, 388;
	// begin inline asm
	ld.global.nc.f32 %f8, [%rd10];
	// end inline asm
	shl.b32 	%r24, %r23, 3;
	add.s32 	%r25, %r8, %r24;
	st.shared.v2.f32 	[%r25], {%f7, %f8};
	bar.sync 	0;
	shl.b32 	%r26, %r6, 3;
	and.b32  	%r27, %r26, 8176;
	add.s32 	%r28, %r8, %r27;
	ld.shared.v2.f32 	{%f9, %f10}, [%r28];
	ld.shared.v2.f32 	{%f11, %f12}, [%r28+8];
	add.f32 	%f13, %f9, %f11;
	add.f32 	%f14, %f10, %f12;
	st.shared.v2.f32 	[%r28], {%f13, %f14};
	sub.f32 	%f15, %f9, %f11;
	sub.f32 	%f16, %f10, %f12;
	st.shared.v2.f32 	[%r28+8], {%f15, %f16};
	shl.b32 	%r29, %r14, 3;
	and.b32  	%r30, %r29, 16368;
	add.s32 	%r31, %r8, %r30;
	ld.shared.v2.f32 	{%f17, %f18}, [%r31];
	ld.shared.v2.f32 	{%f19, %f20}, [%r31+8];
	add.f32 	%f21, %f17, %f19;
	add.f32 	%f22, %f18, %f20;
	st.shared.v2.f32 	[%r31], {%f21, %f22};
	sub.f32 	%f23, %f17, %f19;
	sub.f32 	%f24, %f18, %f20;
	st.shared.v2.f32 	[%r31+8], {%f23, %f24};
	shl.b32 	%r32, %r18, 3;
	and.b32  	%r33, %r32, 16368;
	add.s32 	%r34, %r8, %r33;
	ld.shared.v2.f32 	{%f25, %f26}, [%r34];
	ld.shared.v2.f32 	{%f27, %f28}, [%r34+8];
	add.f32 	%f29, %f25, %f27;
	add.f32 	%f30, %f26, %f28;
	st.shared.v2.f32 	[%r34], {%f29, %f30};
	sub.f32 	%f31, %f25, %f27;
	sub.f32 	%f32, %f26, %f28;
	st.shared.v2.f32 	[%r34+8], {%f31, %f32};
	shl.b32 	%r35, %r22, 3;
	and.b32  	%r36, %r35, 16368;
	add.s32 	%r37, %r8, %r36;
	ld.shared.v2.f32 	{%f33, %f34}, [%r37];
	ld.shared.v2.f32 	{%f35, %f36}, [%r37+8];
	add.f32 	%f37, %f33, %f35;
	add.f32 	%f38, %f34, %f36;
	st.shared.v2.f32 	[%r37], {%f37, %f38};
	sub.f32 	%f39, %f33, %f35;
	sub.f32 	%f40, %f34, %f36;
	st.shared.v2.f32 	[%r37+8], {%f39, %f40};
	bar.sync 	0;
	shl.b32 	%r38, %r6, 4;
	shl.b32 	%r39, %r6, 6;
	cvt.u64.u32 	%rd21, %r39;
	and.b64  	%rd22, %rd21, 64;
	mov.u64 	%rd23, TWIDDLES_64_IMAG;
	add.s64 	%rd24, %rd23, %rd22;
	ld.const.f32 	%f41, [%rd24];
	mov.u64 	%rd25, TWIDDLES_64_REAL;
	add.s64 	%rd26, %rd25, %rd22;
	ld.const.f32 	%f42, [%rd26];
	and.b32  	%r40, %r6, 3;
	add.s32 	%r41, %r8, %r26;
	ld.shared.v2.f32 	{%f43, %f44}, [%r41];
	ld.shared.v2.f32 	{%f45, %f46}, [%r41+16];
	mul.f32 	%f47, %f45, %f42;
	mul.f32 	%f48, %f46, %f41;
	sub.f32 	%f49, %f47, %f48;
	mul.f32 	%f50, %f45, %f41;
	fma.rn.f32 	%f51, %f46, %f42, %f50;
	add.f32 	%f52, %f43, %f49;
	add.f32 	%f53, %f44, %f51;
	st.shared.v2.f32 	[%r41], {%f52, %f53};
	sub.f32 	%f54, %f43, %f49;
	sub.f32 	%f55, %f44, %f51;
	st.shared.v2.f32 	[%r41+16], {%f54, %f55};
	and.b32  	%r42, %r14, 2044;
	or.b32  	%r43, %r42, %r40;
	shl.b32 	%r44, %r43, 3;
	add.s32 	%r45, %r8, %r44;
	ld.shared.v2.f32 	{%f56, %f57}, [%r45];
	ld.shared.v2.f32 	{%f58, %f59}, [%r45+16];
	mul.f32 	%f60, %f58, %f42;
	mul.f32 	%f61, %f59, %f41;
	sub.f32 	%f62, %f60, %f61;
	mul.f32 	%f63, %f58, %f41;
	fma.rn.f32 	%f64, %f59, %f42, %f63;
	add.f32 	%f65, %f56, %f62;
	add.f32 	%f66, %f57, %f64;
	st.shared.v2.f32 	[%r45], {%f65, %f66};
	sub.f32 	%f67, %f56, %f62;
	sub.f32 	%f68, %f57, %f64;
	st.shared.v2.f32 	[%r45+16], {%f67, %f68};
	and.b32  	%r46, %r18, 2044;
	or.b32  	%r47, %r46, %r40;
	shl.b32 	%r48, %r47, 3;
	add.s32 	%r49, %r8, %r48;
	ld.shared.v2.f32 	{%f69, %f70}, [%r49];
	ld.shared.v2.f32 	{%f71, %f72}, [%r49+16];
	mul.f32 	%f73, %f71, %f42;
	mul.f32 	%f74, %f72, %f41;
	sub.f32 	%f75, %f73, %f74;
	mul.f32 	%f76, %f71, %f41;
	fma.rn.f32 	%f77, %f72, %f42, %f76;
	add.f32 	%f78, %f69, %f75;
	add.f32 	%f79, %f70, %f77;
	st.shared.v2.f32 	[%r49], {%f78, %f79};
	sub.f32 	%f80, %f69, %f75;
	sub.f32 	%f81, %f70, %f77;
	st.shared.v2.f32 	[%r49+16], {%f80, %f81};
	and.b32  	%r50, %r22, 2044;
	or.b32  	%r51, %r50, %r40;
	shl.b32 	%r52, %r51, 3;
	add.s32 	%r53, %r8, %r52;
	ld.shared.v2.f32 	{%f82, %f83}, [%r53];
	ld.shared.v2.f32 	{%f84, %f85}, [%r53+16];
	mul.f32 	%f86, %f84, %f42;
	mul.f32 	%f87, %f85, %f41;
	sub.f32 	%f88, %f86, %f87;
	mul.f32 	%f89, %f84, %f41;
	fma.rn.f32 	%f90, %f85, %f42, %f89;
	add.f32 	%f91, %f82, %f88;
	add.f32 	%f92, %f83, %f90;
	st.shared.v2.f32 	[%r53], {%f91, %f92};
	sub.f32 	%f93, %f82, %f88;
	sub.f32 	%f94, %f83, %f90;
	st.shared.v2.f32 	[%r53+16], {%f93, %f94};
	bar.sync 	0;
	shl.b32 	%r54, %r6, 5;
	cvt.u64.u32 	%rd27, %r54;
	and.b64  	%rd28, %rd27, 96;
	add.s64 	%rd29, %rd23, %rd28;
	ld.const.f32 	%f95, [%rd29];
	add.s64 	%rd30, %rd25, %rd28;
	ld.const.f32 	%f96, [%rd30];
	and.b32  	%r55, %r6, 7;
	ld.shared.v2.f32 	{%f97, %f98}, [%r41];
	ld.shared.v2.f32 	{%f99, %f100}, [%r41+32];
	mul.f32 	%f101, %f99, %f96;
	mul.f32 	%f102, %f100, %f95;
	sub.f32 	%f103, %f101, %f102;
	mul.f32 	%f104, %f99, %f95;
	fma.rn.f32 	%f105, %f100, %f96, %f104;
	add.f32 	%f106, %f97, %f103;
	add.f32 	%f107, %f98, %f105;
	st.shared.v2.f32 	[%r41], {%f106, %f107};
	sub.f32 	%f108, %f97, %f103;
	sub.f32 	%f109, %f98, %f105;
	st.shared.v2.f32 	[%r41+32], {%f108, %f109};
	and.b32  	%r56, %r14, 2040;
	or.b32  	%r57, %r56, %r55;
	shl.b32 	%r58, %r57, 3;
	add.s32 	%r59, %r8, %r58;
	ld.shared.v2.f32 	{%f110, %f111}, [%r59];
	ld.shared.v2.f32 	{%f112, %f113}, [%r59+32];
	mul.f32 	%f114, %f112, %f96;
	mul.f32 	%f115, %f113, %f95;
	sub.f32 	%f116, %f114, %f115;
	mul.f32 	%f117, %f112, %f95;
	fma.rn.f32 	%f118, %f113, %f96, %f117;
	add.f32 	%f119, %f110, %f116;
	add.f32 	%f120, %f111, %f118;
	st.shared.v2.f32 	[%r59], {%f119, %f120};
	sub.f32 	%f121, %f110, %f116;
	sub.f32 	%f122, %f111, %f118;
	st.shared.v2.f32 	[%r59+32], {%f121, %f122};
	and.b32  	%r60, %r18, 2040;
	or.b32  	%r61, %r60, %r55;
	shl.b32 	%r62, %r61, 3;
	add.s32 	%r63, %r8, %r62;
	ld.shared.v2.f32 	{%f123, %f124}, [%r63];
	ld.shared.v2.f32 	{%f125, %f126}, [%r63+32];
	mul.f32 	%f127, %f125, %f96;
	mul.f32 	%f128, %f126, %f95;
	sub.f32 	%f129, %f127, %f128;
	mul.f32 	%f130, %f125, %f95;
	fma.rn.f32 	%f131, %f126, %f96, %f130;
	add.f32 	%f132, %f123, %f129;
	add.f32 	%f133, %f124, %f131;
	st.shared.v2.f32 	[%r63], {%f132, %f133};
	sub.f32 	%f134, %f123, %f129;
	sub.f32 	%f135, %f124, %f131;
	st.shared.v2.f32 	[%r63+32], {%f134, %f135};
	and.b32  	%r64, %r22, 2040;
	or.b32  	%r65, %r64, %r55;
	shl.b32 	%r66, %r65, 3;
	add.s32 	%r67, %r8, %r66;
	ld.shared.v2.f32 	{%f136, %f137}, [%r67];
	ld.shared.v2.f32 	{%f138, %f139}, [%r67+32];
	mul.f32 	%f140, %f138, %f96;
	mul.f32 	%f141, %f139, %f95;
	sub.f32 	%f142, %f140, %f141;
	mul.f32 	%f143, %f138, %f95;
	fma.rn.f32 	%f144, %f139, %f96, %f143;
	add.f32 	%f145, %f136, %f142;
	add.f32 	%f146, %f137, %f144;
	st.shared.v2.f32 	[%r67], {%f145, %f146};
	sub.f32 	%f147, %f136, %f142;
	sub.f32 	%f148, %f137, %f144;
	st.shared.v2.f32 	[%r67+32], {%f147, %f148};
	bar.sync 	0;
	cvt.u64.u32 	%rd31, %r38;
	and.b64  	%rd32, %rd31, 112;
	add.s64 	%rd33, %rd23, %rd32;
	ld.const.f32 	%f149, [%rd33];
	add.s64 	%rd34, %rd25, %rd32;
	ld.const.f32 	%f150, [%rd34];
	and.b32  	%r68, %r6, 15;
	ld.shared.v2.f32 	{%f151, %f152}, [%r41];
	ld.shared.v2.f32 	{%f153, %f154}, [%r41+64];
	mul.f32 	%f155, %f153, %f150;
	mul.f32 	%f156, %f154, %f149;
	sub.f32 	%f157, %f155, %f156;
	mul.f32 	%f158, %f153, %f149;
	fma.rn.f32 	%f159, %f154, %f150, %f158;
	add.f32 	%f160, %f151, %f157;
	add.f32 	%f161, %f152, %f159;
	st.shared.v2.f32 	[%r41], {%f160, %f161};
	sub.f32 	%f162, %f151, %f157;
	sub.f32 	%f163, %f152, %f159;
	st.shared.v2.f32 	[%r41+64], {%f162, %f163};
	and.b32  	%r69, %r14, 2032;
	or.b32  	%r70, %r69, %r68;
	shl.b32 	%r71, %r70, 3;
	add.s32 	%r72, %r8, %r71;
	ld.shared.v2.f32 	{%f164, %f165}, [%r72];
	ld.shared.v2.f32 	{%f166, %f167}, [%r72+64];
	mul.f32 	%f168, %f166, %f150;
	mul.f32 	%f169, %f167, %f149;
	sub.f32 	%f170, %f168, %f169;
	mul.f32 	%f171, %f166, %f149;
	fma.rn.f32 	%f172, %f167, %f150, %f171;
	add.f32 	%f173, %f164, %f170;
	add.f32 	%f174, %f165, %f172;
	st.shared.v2.f32 	[%r72], {%f173, %f174};
	sub.f32 	%f175, %f164, %f170;
	sub.f32 	%f176, %f165, %f172;
	st.shared.v2.f32 	[%r72+64], {%f175, %f176};
	and.b32  	%r73, %r18, 2032;
	or.b32  	%r74, %r73, %r68;
	shl.b32 	%r75, %r74, 3;
	add.s32 	%r76, %r8, %r75;
	ld.shared.v2.f32 	{%f177, %f178}, [%r76];
	ld.shared.v2.f32 	{%f179, %f180}, [%r76+64];
	mul.f32 	%f181, %f179, %f150;
	mul.f32 	%f182, %f180, %f149;
	sub.f32 	%f183, %f181, %f182;
	mul.f32 	%f184, %f179, %f149;
	fma.rn.f32 	%f185, %f180, %f150, %f184;
	add.f32 	%f186, %f177, %f183;
	add.f32 	%f187, %f178, %f185;
	st.shared.v2.f32 	[%r76], {%f186, %f187};
	sub.f32 	%f188, %f177, %f183;
	sub.f32 	%f189, %f178, %f185;
	st.shared.v2.f32 	[%r76+64], {%f188, %f189};
	and.b32  	%r77, %r22, 2032;
	or.b32  	%r78, %r77, %r68;
	shl.b32 	%r79, %r78, 3;
	add.s32 	%r80, %r8, %r79;
	ld.shared.v2.f32 	{%f190, %f191}, [%r80];
	ld.shared.v2.f32 	{%f192, %f193}, [%r80+64];
	mul.f32 	%f194, %f192, %f150;
	mul.f32 	%f195, %f193, %f149;
	sub.f32 	%f196, %f194, %f195;
	mul.f32 	%f197, %f192, %f149;
	fma.rn.f32 	%f198, %f193, %f150, %f197;
	add.f32 	%f199, %f190, %f196;
	add.f32 	%f200, %f191, %f198;
	st.shared.v2.f32 	[%r80], {%f199, %f200};
	sub.f32 	%f201, %f190, %f196;
	sub.f32 	%f202, %f191, %f198;
	st.shared.v2.f32 	[%r80+64], {%f201, %f202};
	bar.sync 	0;
	shl.b32 	%r81, %r6, 1;
	and.b32  	%r82, %r81, 30;
	and.b32  	%r83, %r6, 31;
	ld.shared.v2.f32 	{%f203, %f204}, [%r41];
	ld.shared.v2.f32 	{%f205, %f206}, [%r41+128];
	mul.wide.u32 	%rd35, %r82, 4;
	add.s64 	%rd36, %rd25, %rd35;
	ld.const.f32 	%f207, [%rd36];
	add.s64 	%rd37, %rd23, %rd35;
	ld.const.f32 	%f208, [%rd37];
	mul.f32 	%f209, %f205, %f207;
	mul.f32 	%f210, %f206, %f208;
	sub.f32 	%f211, %f209, %f210;
	mul.f32 	%f212, %f205, %f208;
	fma.rn.f32 	%f213, %f206, %f207, %f212;
	add.f32 	%f214, %f203, %f211;
	add.f32 	%f215, %f204, %f213;
	st.shared.v2.f32 	[%r41], {%f214, %f215};
	sub.f32 	%f216, %f203, %f211;
	sub.f32 	%f217, %f204, %f213;
	st.shared.v2.f32 	[%r41+128], {%f216, %f217};
	add.s32 	%r84, %r8, %r29;
	ld.shared.v2.f32 	{%f218, %f219}, [%r84];
	ld.shared.v2.f32 	{%f220, %f221}, [%r84+128];
	mul.f32 	%f222, %f220, %f207;
	mul.f32 	%f223, %f221, %f208;
	sub.f32 	%f224, %f222, %f223;
	mul.f32 	%f225, %f220, %f208;
	fma.rn.f32 	%f226, %f221, %f207, %f225;
	add.f32 	%f227, %f218, %f224;
	add.f32 	%f228, %f219, %f226;
	st.shared.v2.f32 	[%r84], {%f227, %f228};
	sub.f32 	%f229, %f218, %f224;
	sub.f32 	%f230, %f219, %f226;
	st.shared.v2.f32 	[%r84+128], {%f229, %f230};
	and.b32  	%r85, %r18, 2016;
	or.b32  	%r86, %r85, %r83;
	shl.b32 	%r87, %r86, 3;
	add.s32 	%r88, %r8, %r87;
	ld.shared.v2.f32 	{%f231, %f232}, [%r88];
	ld.shared.v2.f32 	{%f233, %f234}, [%r88+128];
	mul.f32 	%f235, %f233, %f207;
	mul.f32 	%f236, %f234, %f208;
	sub.f32 	%f237, %f235, %f236;
	mul.f32 	%f238, %f233, %f208;
	fma.rn.f32 	%f239, %f234, %f207, %f238;
	add.f32 	%f240, %f231, %f237;
	add.f32 	%f241, %f232, %f239;
	st.shared.v2.f32 	[%r88], {%f240, %f241};
	sub.f32 	%f242, %f231, %f237;
	sub.f32 	%f243, %f232, %f239;
	st.shared.v2.f32 	[%r88+128], {%f242, %f243};
	add.s32 	%r89, %r8, %r35;
	ld.shared.v2.f32 	{%f244, %f245}, [%r89];
	ld.shared.v2.f32 	{%f246, %f247}, [%r89+128];
	mul.f32 	%f248, %f246, %f207;
	mul.f32 	%f249, %f247, %f208;
	sub.f32 	%f250, %f248, %f249;
	mul.f32 	%f251, %f246, %f208;
	fma.rn.f32 	%f252, %f247, %f207, %f251;
	add.f32 	%f253, %f244, %f250;
	add.f32 	%f254, %f245, %f252;
	st.shared.v2.f32 	[%r89], {%f253, %f254};
	sub.f32 	%f255, %f244, %f250;
	sub.f32 	%f256, %f245, %f252;
	st.shared.v2.f32 	[%r89+128], {%f255, %f256};
	bar.sync 	0;
	ld.shared.v2.f32 	{%f257, %f258}, [%r41];
	ld.shared.v2.f32 	{%f259, %f260}, [%r41+256];
	and.b64  	%rd38, %rd13, 124;
	add.s64 	%rd39, %rd25, %rd38;
	ld.const.f32 	%f261, [%rd39];
	add.s64 	%rd40, %rd23, %rd38;
	ld.const.f32 	%f262, [%rd40];
	mul.f32 	%f263, %f259, %f261;
	mul.f32 	%f264, %f260, %f262;
	sub.f32 	%f265, %f263, %f264;
	mul.f32 	%f266, %f259, %f262;
	fma.rn.f32 	%f267, %f260, %f261, %f266;
	add.f32 	%f268, %f257, %f265;
	add.f32 	%f269, %f258, %f267;
	st.shared.v2.f32 	[%r41], {%f268, %f269};
	sub.f32 	%f270, %f257, %f265;
	sub.f32 	%f271, %f258, %f267;
	ld.shared.v2.f32 	{%f272, %f273}, [%r41+128];
	ld.shared.v2.f32 	{%f274, %f275}, [%r41+384];
	shl.b32 	%r90, %r14, 2;
	cvt.u64.u32 	%rd41, %r90;
	and.b64  	%rd42, %rd41, 124;
	add.s64 	%rd43, %rd25, %rd42;
	ld.const.f32 	%f276, [%rd43];
	add.s64 	%rd44, %rd23, %rd42;
	ld.const.f32 	%f277, [%rd44];
	mul.f32 	%f278, %f274, %f276;
	mul.f32 	%f279, %f275, %f277;
	sub.f32 	%f280, %f278, %f279;
	mul.f32 	%f281, %f274, %f277;
	fma.rn.f32 	%f282, %f275, %f276, %f281;
	add.f32 	%f283, %f272, %f280;
	add.f32 	%f284, %f273, %f282;
	st.shared.v2.f32 	[%r41+128], {%f283, %f284};
	sub.f32 	%f285, %f272, %f280;
	sub.f32 	%f286, %f273, %f282;
	ld.shared.v2.f32 	{%f287, %f288}, [%r41+512];
	mul.f32 	%f289, %f287, %f261;
	mul.f32 	%f290, %f288, %f262;
	sub.f32 	%f291, %f289, %f290;
	mul.f32 	%f292, %f287, %f262;
	fma.rn.f32 	%f293, %f288, %f261, %f292;
	add.f32 	%f294, %f270, %f291;
	add.f32 	%f295, %f271, %f293;
	st.shared.v2.f32 	[%r41+256], {%f294, %f295};
	sub.f32 	%f296, %f270, %f291;
	sub.f32 	%f297, %f271, %f293;
	st.shared.v2.f32 	[%r41+512], {%f296, %f297};
	ld.shared.v2.f32 	{%f298, %f299}, [%r41+640];
	mul.f32 	%f300, %f298, %f276;
	mul.f32 	%f301, %f299, %f277;
	sub.f32 	%f302, %f300, %f301;
	mul.f32 	%f303, %f298, %f277;
	fma.rn.f32 	%f304, %f299, %f276, %f303;
	add.f32 	%f305, %f285, %f302;
	add.f32 	%f306, %f286, %f304;
	st.shared.v2.f32 	[%r41+384], {%f305, %f306};
	sub.f32 	%f307, %f285, %f302;
	sub.f32 	%f308, %f286, %f304;
	st.shared.v2.f32 	[%r41+640], {%f307, %f308};
	bar.sync 	0;
	setp.lt.u32 	%p2, %r6, 32;
	selp.b32 	%r91, 256, -256, %p2;
	add.s32 	%r92, %r41, %r91;
	ld.shared.v2.f32 	{%f309, %f310}, [%r92];
	add.s64 	%rd45, %rd11, %rd16;
	st.global.v2.f32 	[%rd45], {%f309, %f310};
	setp.lt.u32 	%p3, %r6, 16;
	selp.b32 	%r93, 256, -256, %p3;
	add.s32 	%r94, %r41, %r93;
	ld.shared.v2.f32 	{%f311, %f312}, [%r94+128];
	add.s64 	%rd46, %rd11, %rd19;
	st.global.f32 	[%rd46+128], %f311;
	st.global.f32 	[%rd46+132], %f312;
	ld.shared.v2.f32 	{%f313, %f314}, [%r41];
	st.global.f32 	[%rd46+256], %f313;
	st.global.f32 	[%rd46+260], %f314;
	ld.shared.v2.f32 	{%f315, %f316}, [%r41+128];
	st.global.f32 	[%rd46+384], %f315;
	st.global.f32 	[%rd46+388], %f316;
$L__BB0_2:
	ret;

}


// ===== COMPILED SASS (sm_100) =====

	.target	sm_100

	.elftype	@"ET_EXEC"


//--------------------- .note.nv.tkinfo           --------------------------
	.section	.note.nv.tkinfo,"",@"SHT_NOTE"
	.sectionflags	@"SHF_NOTE_NV_TKINFO"
	.tkinfo
        /*0018*/ 	.word	0x00000002
        /*0030*/ 	.string	""
        /*0030*/ 	.string	"ptxas"
        /*0030*/ 	.string	"Cuda compilation tools, release 13.0, V13.0.88"
        /*0030*/ 	.string	"Build cuda_13.0.r13.0/compiler.36424714_0"
        /*0030*/ 	.string	"-arch sm_100 -m 64 "



//--------------------- .note.nv.cuinfo           --------------------------
	.section	.note.nv.cuinfo,"",@"SHT_NOTE"
	.sectionflags	@"SHF_NOTE_NV_CUINFO"
        /*0018*/ 	.short	0x0002
        /*001a*/ 	.short	0x0064
        /*001c*/ 	.short	0x0082
	.zero		2


//--------------------- .nv.info                  --------------------------
	.section	.nv.info,"",@"SHT_CUDA_INFO"
	.align	4


	//----- nvinfo : EIATTR_REGCOUNT
	.align		4
        /*0000*/ 	.byte	0x04, 0x2f
        /*0002*/ 	.short	(.L_4 - .L_3)
	.align		4
.L_3:
        /*0004*/ 	.word	index@(_Z22fft64_optimized_kernelPK6float2PS_i)
        /*0008*/ 	.word	0x0000001e


	//----- nvinfo : EIATTR_FRAME_SIZE
	.align		4
.L_4:
        /*000c*/ 	.byte	0x04, 0x11
        /*000e*/ 	.short	(.L_6 - .L_5)
	.align		4
.L_5:
        /*0010*/ 	.word	index@(_Z22fft64_optimized_kernelPK6float2PS_i)
        /*0014*/ 	.word	0x00000000


	//----- nvinfo : EIATTR_MIN_STACK_SIZE
	.align		4
.L_6:
        /*0018*/ 	.byte	0x04, 0x12
        /*001a*/ 	.short	(.L_8 - .L_7)
	.align		4
.L_7:
        /*001c*/ 	.word	index@(_Z22fft64_optimized_kernelPK6float2PS_i)
        /*0020*/ 	.word	0x00000000
.L_8:


//--------------------- .nv.compat                --------------------------
	.section	.nv.compat,"",@"SHT_CUDA_COMPAT_INFO"
	.align	4
        /*0000*/ 	.byte	0x02, 0x09, 0x00, 0x00, 0x02, 0x02, 0x01, 0x00, 0x02, 0x05, 0x05, 0x00, 0x03, 0x07, 0x01, 0x01
        /*0010*/ 	.byte	0x02, 0x03, 0x00, 0x00, 0x02, 0x06, 0x01, 0x00, 0x04, 0x0b, 0x08, 0x00, 0x09, 0x00, 0x00, 0x00
        /*0020*/ 	.byte	0x00, 0x00, 0x00, 0x00


//--------------------- .nv.info._Z22fft64_optimized_kernelPK6float2PS_i --------------------------
	.section	.nv.info._Z22fft64_optimized_kernelPK6float2PS_i,"",@"SHT_CUDA_INFO"
	.sectionflags	@""
	.align	4


	//----- nvinfo : EIATTR_CUDA_API_VERSION
	.align		4
        /*0000*/ 	.byte	0x04, 0x37
        /*0002*/ 	.short	(.L_10 - .L_9)
.L_9:
        /*0004*/ 	.word	0x00000082


	//----- nvinfo : EIATTR_KPARAM_INFO
	.align		4
.L_10:
        /*0008*/ 	.byte	0x04, 0x17
        /*000a*/ 	.short	(.L_12 - .L_11)
.L_11:
        /*000c*/ 	.word	0x00000000
        /*0010*/ 	.short	0x0002
        /*0012*/ 	.short	0x0010
        /*0014*/ 	.byte	0x00, 0xf0, 0x11, 0x00


	//----- nvinfo : EIATTR_KPARAM_INFO
	.align		4
.L_12:
        /*0018*/ 	.byte	0x04, 0x17
        /*001a*/ 	.short	(.L_14 - .L_13)
.L_13:
        /*001c*/ 	.word	0x00000000
        /*0020*/ 	.short	0x0001
        /*0022*/ 	.short	0x0008
        /*0024*/ 	.byte	0x00, 0xf5, 0x21, 0x00


	//----- nvinfo : EIATTR_KPARAM_INFO
	.align		4
.L_14:
        /*0028*/ 	.byte	0x04, 0x17
        /*002a*/ 	.short	(.L_16 - .L_15)
.L_15:
        /*002c*/ 	.word	0x00000000
        /*0030*/ 	.short	0x0000
        /*0032*/ 	.short	0x0000
        /*0034*/ 	.byte	0x00, 0xf5, 0x21, 0x00


	//----- nvinfo : EIATTR_SPARSE_MMA_MASK
	.align		4
.L_16:
        /*0038*/ 	.byte	0x03, 0x50
        /*003a*/ 	.short	0x0000


	//----- nvinfo : EIATTR_MAXREG_COUNT
	.align		4
        /*003c*/ 	.byte	0x03, 0x1b
        /*003e*/ 	.short	0x00ff


	//----- nvinfo : EIATTR_NUM_BARRIERS
	.align		4
        /*0040*/ 	.byte	0x02, 0x4c
        /*0042*/ 	.byte	0x01
	.zero		1


	//----- nvinfo : EIATTR_MERCURY_ISA_VERSION
	.align		4
        /*0044*/ 	.byte	0x03, 0x5f
        /*0046*/ 	.short	0x0101


	//----- nvinfo : EIATTR_VRC_CTA_INIT_COUNT
	.align		4
        /*0048*/ 	.byte	0x02, 0x4a
	.zero		1
	.zero		1


	//----- nvinfo : EIATTR_EXIT_INSTR_OFFSETS
	.align		4
        /*004c*/ 	.byte	0x04, 0x1c
        /*004e*/ 	.short	(.L_18 - .L_17)


	//   ....[0]....
.L_17:
        /*0050*/ 	.word	0x00000060


	//   ....[1]....
        /*0054*/ 	.word	0x00001930


	//----- nvinfo : EIATTR_CBANK_PARAM_SIZE
	.align		4
.L_18:
        /*0058*/ 	.byte	0x03, 0x19
        /*005a*/ 	.short	0x0014


	//----- nvinfo : EIATTR_PARAM_CBANK
	.align		4
        /*005c*/ 	.byte	0x04, 0x0a
        /*005e*/ 	.short	(.L_20 - .L_19)
	.align		4
.L_19:
        /*0060*/ 	.word	index@(.nv.constant0._Z22fft64_optimized_kernelPK6float2PS_i)
        /*0064*/ 	.short	0x0380
        /*0066*/ 	.short	0x0014


	//----- nvinfo : EIATTR_SW_WAR
	.align		4
.L_20:
        /*0068*/ 	.byte	0x04, 0x36
        /*006a*/ 	.short	(.L_22 - .L_21)
.L_21:
        /*006c*/ 	.word	0x00000008
.L_22:


//--------------------- .nv.callgraph             --------------------------
	.section	.nv.callgraph,"",@"SHT_CUDA_CALLGRAPH"
	.align	4
	.sectionentsize	8
	.align		4
        /*0000*/ 	.word	0x00000000
	.align		4
        /*0004*/ 	.word	0xffffffff
	.align		4
        /*0008*/ 	.word	0x00000000
	.align		4
        /*000c*/ 	.word	0xfffffffe
	.align		4
        /*0010*/ 	.word	0x00000000
	.align		4
        /*0014*/ 	.word	0xfffffffd
	.align		4
        /*0018*/ 	.word	0x00000000
	.align		4
        /*001c*/ 	.word	0xfffffffc


//--------------------- .nv.constant3             --------------------------
	.section	.nv.constant3,"a",@progbits
	.align	4
.nv.constant3:
	.type		TWIDDLES_64_REAL,@object
	.size		TWIDDLES_64_REAL,(TWIDDLES_64_IMAG - TWIDDLES_64_REAL)
TWIDDLES_64_REAL:
        /*0000*/ 	.byte	0x00, 0x00, 0x80, 0x3f, 0x72, 0xc4, 0x7e, 0x3f, 0xba, 0x14, 0x7b, 0x3f, 0x05, 0xfa, 0x74, 0x3f
        /*0010*/ 	.byte	0x66, 0x83, 0x6c, 0x3f, 0x93, 0xc5, 0x61, 0x3f, 0x38, 0xdb, 0x54, 0x3f, 0xfc, 0xe3, 0x45, 0x3f
        /*0020*/ 	.byte	0xf7, 0x04, 0x35, 0x3f, 0x94, 0x67, 0x22, 0x3f, 0xd6, 0x39, 0x0e, 0x3f, 0xf3, 0x5a, 0xf1, 0x3e
        /*0030*/ 	.byte	0x07, 0xef, 0xc3, 0x3e, 0x3c, 0xa0, 0x94, 0x3e, 0xac, 0xc5, 0x47, 0x3e, 0x23, 0xbd, 0xc8, 0x3d
        /*0040*/ 	.byte	0x00, 0x00, 0x00, 0x00, 0x23, 0xbd, 0xc8, 0xbd, 0xac, 0xc5, 0x47, 0xbe, 0x3c, 0xa0, 0x94, 0xbe
        /*0050*/ 	.byte	0x07, 0xef, 0xc3, 0xbe, 0xf3, 0x5a, 0xf1, 0xbe, 0xd6, 0x39, 0x0e, 0xbf, 0x94, 0x67, 0x22, 0xbf
        /*0060*/ 	.byte	0xf7, 0x04, 0x35, 0xbf, 0xfc, 0xe3, 0x45, 0xbf, 0x38, 0xdb, 0x54, 0xbf, 0x93, 0xc5, 0x61, 0xbf
        /*0070*/ 	.byte	0x66, 0x83, 0x6c, 0xbf, 0x05, 0xfa, 0x74, 0xbf, 0xba, 0x14, 0x7b, 0xbf, 0x72, 0xc4, 0x7e, 0xbf
	.type		TWIDDLES_64_IMAG,@object
	.size		TWIDDLES_64_IMAG,(BIT_REVERSED_64 - TWIDDLES_64_IMAG)
TWIDDLES_64_IMAG:
        /* <DEDUP_REMOVED lines=8> */
	.type		BIT_REVERSED_64,@object
	.size		BIT_REVERSED_64,(.L_2 - BIT_REVERSED_64)
BIT_REVERSED_64:
        /* <DEDUP_REMOVED lines=16> */
.L_2:


//--------------------- .text._Z22fft64_optimized_kernelPK6float2PS_i --------------------------
	.section	.text._Z22fft64_optimized_kernelPK6float2PS_i,"ax",@progbits
	.align	128
        .global         _Z22fft64_optimized_kernelPK6float2PS_i
        .type           _Z22fft64_optimized_kernelPK6float2PS_i,@function
        .size           _Z22fft64_optimized_kernelPK6float2PS_i,(.L_x_1 - _Z22fft64_optimized_kernelPK6float2PS_i)
        .other          _Z22fft64_optimized_kernelPK6float2PS_i,@"STO_CUDA_ENTRY STV_DEFAULT"
_Z22fft64_optimized_kernelPK6float2PS_i:
.text._Z22fft64_optimized_kernelPK6float2PS_i:
[----:B------:R-:W-:Y:S01]  /*0000*/  LDC R1, c[0x0][0x37c] ;  /* 0x0000df00ff017b82 */ /* 0x000fe20000000800 */
[----:B------:R-:W0:Y:S01]  /*0010*/  S2R R20, SR_TID.X ;  /* 0x0000000000147919 */ /* 0x000e220000002100 */
[----:B------:R-:W1:Y:S01]  /*0020*/  LDCU UR4, c[0x0][0x390] ;  /* 0x00007200ff0477ac */ /* 0x000e620008000800 */
[----:B------:R-:W0:Y:S02]  /*0030*/  S2R R3, SR_CTAID.X ;  /* 0x0000000000037919 */ /* 0x000e240000002500 */
[----:B0-----:R-:W-:-:S04]  /*0040*/  LEA R0, R3, R20, 0x6 ;  /* 0x0000001403007211 */ /* 0x001fc800078e30ff */
[----:B-1----:R-:W-:-:S13]  /*0050*/  ISETP.GE.AND P0, PT, R0, UR4, PT ;  /* 0x0000000400007c0c */ /* 0x002fda000bf06270 */
[----:B------:R-:W-:Y:S05]  /*0060*/  @P0 EXIT ;  /* 0x000000000000094d */ /* 0x000fea0003800000 */
[----:B------:R-:W0:Y:S01]  /*0070*/  S2R R4, SR_TID.Y ;  /* 0x0000000000047919 */ /* 0x000e220000002200 */
[----:B------:R-:W1:Y:S01]  /*0080*/  LDC.64 R8, c[0x0][0x380] ;  /* 0x0000e000ff087b82 */ /* 0x000e620000000a00 */
[----:B------:R-:W2:Y:S01]  /*0090*/  LDCU.64 UR6, c[0x0][0x380] ;  /* 0x00007000ff0677ac */ /* 0x000ea20008000a00 */
[----:B------:R-:W-:Y:S01]  /*00a0*/  SHF.L.U32 R7, R0, 0x6, RZ ;  /* 0x0000000600077819 */ /* 0x000fe200000006ff */
[----:B------:R-:W3:Y:S03]  /*00b0*/  LDCU.64 UR4, c[0x0][0x358] ;  /* 0x00006b00ff0477ac */ /* 0x000ee60008000a00 */
[----:B0-----:R-:W-:-:S04]  /*00c0*/  IADD3 R0, P0, PT, R7, R4, RZ ;  /* 0x0000000407007210 */ /* 0x001fc80007f1e0ff */
[C---:B------:R-:W-:Y:S02]  /*00d0*/  LEA.HI.X.SX32 R3, R7.reuse, RZ, 0x1, P0 ;  /* 0x000000ff07037211 */ /* 0x040fe400000f0eff */
[C---:B------:R-:W-:Y:S02]  /*00e0*/  SHF.L.U32 R2, R0.reuse, 0x3, RZ ;  /* 0x0000000300027819 */ /* 0x040fe400000006ff */
[----:B------:R-:W-:Y:S02]  /*00f0*/  IADD3 R7, PT, PT, R7, R4, RZ ;  /* 0x0000000407077210 */ /* 0x000fe40007ffe0ff */
[----:B------:R-:W-:Y:S02]  /*0100*/  SHF.L.U64.HI R0, R0, 0x3, R3 ;  /* 0x0000000300007819 */ /* 0x000fe40000010203 */
[----:B--2---:R-:W-:Y:S01]  /*0110*/  IADD3 R10, P0, PT, R2, UR6, RZ ;  /* 0x00000006020a7c10 */ /* 0x004fe2000ff1e0ff */
[----:B-1----:R-:W-:-:S03]  /*0120*/  IMAD.WIDE R8, R7, 0x8, R8 ;  /* 0x0000000807087825 */ /* 0x002fc600078e0208 */
[----:B------:R-:W-:Y:S01]  /*0130*/  IADD3.X R11, PT, PT, R0, UR7, RZ, P0, !PT ;  /* 0x00000007000b7c10 */ /* 0x000fe200087fe4ff */
[----:B------:R-:W0:Y:S01]  /*0140*/  LDCU.64 UR6, c[0x0][0x388] ;  /* 0x00007100ff0677ac */ /* 0x000e220008000a00 */
[----:B---3--:R-:W2:Y:S04]  /*0150*/  LDG.E.CONSTANT R14, desc[UR4][R8.64] ;  /* 0x00000004080e7981 */ /* 0x008ea8000c1e9900 */
[----:B------:R1:W2:Y:S04]  /*0160*/  LDG.E.CONSTANT R15, desc[UR4][R8.64+0x4] ;  /* 0x00000404080f7981 */ /* 0x0002a8000c1e9900 */
[----:B------:R-:W3:Y:S04]  /*0170*/  LDG.E.CONSTANT R22, desc[UR4][R10.64+0x80] ;  /* 0x000080040a167981 */ /* 0x000ee8000c1e9900 */
[----:B------:R-:W3:Y:S04]  /*0180*/  LDG.E.CONSTANT R23, desc[UR4][R10.64+0x84] ;  /* 0x000084040a177981 */ /* 0x000ee8000c1e9900 */
[----:B------:R-:W4:Y:S04]  /*0190*/  LDG.E.CONSTANT R18, desc[UR4][R10.64+0x100] ;  /* 0x000100040a127981 */ /* 0x000f28000c1e9900 */
[----:B------:R-:W4:Y:S04]  /*01a0*/  LDG.E.CONSTANT R19, desc[UR4][R10.64+0x104] ;  /* 0x000104040a137981 */ /* 0x000f28000c1e9900 */
[----:B------:R-:W5:Y:S04]  /*01b0*/  LDG.E.CONSTANT R16, desc[UR4][R10.64+0x180] ;  /* 0x000180040a107981 */ /* 0x000f68000c1e9900 */
[----:B------:R-:W5:Y:S01]  /*01c0*/  LDG.E.CONSTANT R17, desc[UR4][R10.64+0x184] ;  /* 0x000184040a117981 */ /* 0x000f62000c1e9900 */
[----:B------:R-:W-:-:S02]  /*01d0*/  SHF.L.U32 R6, R4, 0x2, RZ ;  /* 0x0000000204067819 */ /* 0x000fc400000006ff */
[----:B------:R-:W-:Y:S01]  /*01e0*/  MOV R3, 0x400 ;  /* 0x0000040000037802 */ /* 0x000fe20000000f00 */
[----:B-1----:R-:W1:Y:S01]  /*01f0*/  S2R R8, SR_CgaCtaId ;  /* 0x0000000000087919 */ /* 0x002e620000008800 */
[----:B------:R-:W0:Y:S01]  /*0200*/  LDC R5, c[0x3][R6+0x100] ;  /* 0x00c0400006057b82 */ /* 0x000e220000000800 */
[C---:B------:R-:W-:Y:S02]  /*0210*/  ISETP.GE.U32.AND P0, PT, R4.reuse, 0x20, PT ;  /* 0x000000200400780c */ /* 0x040fe40003f06070 */
[----:B------:R-:W-:-:S05]  /*0220*/  ISETP.GE.U32.AND P1, PT, R4, 0x10, PT ;  /* 0x000000100400780c */ /* 0x000fca0003f26070 */
[----:B------:R-:W0:Y:S08]  /*0230*/  LDC R21, c[0x3][R6+0x140] ;  /* 0x00c0500006157b82 */ /* 0x000e300000000800 */
[----:B------:R-:W0:Y:S08]  /*0240*/  LDC R25, c[0x3][R6+0x180] ;  /* 0x00c0600006197b82 */ /* 0x000e300000000800 */
[----:B------:R-:W0:Y:S01]  /*0250*/  LDC R9, c[0x3][R6+0x1c0] ;  /* 0x00c0700006097b82 */ /* 0x000e220000000800 */
[----:B-1----:R-:W-:-:S05]  /*0260*/  LEA R3, R8, R3, 0x18 ;  /* 0x0000000308037211 */ /* 0x002fca00078ec0ff */
[----:B------:R-:W-:Y:S01]  /*0270*/  IMAD R20, R20, 0x210, R3 ;  /* 0x0000021014147824 */ /* 0x000fe200078e0203 */
[----:B------:R-:W-:-:S04]  /*0280*/  SHF.L.U32 R3, R4, 0x3, RZ ;  /* 0x0000000304037819 */ /* 0x000fc800000006ff */
[-C--:B0-----:R-:W-:Y:S02]  /*0290*/  LEA R13, R5, R20.reuse, 0x3 ;  /* 0x00000014050d7211 */ /* 0x081fe400078e18ff */
[----:B------:R-:W-:Y:S02]  /*02a0*/  LOP3.LUT R5, R3, 0x1ff0, RZ, 0xc0, !PT ;  /* 0x00001ff003057812 */ /* 0x000fe400078ec0ff */
[C---:B------:R-:W-:Y:S02]  /*02b0*/  IADD3 R3, PT, PT, R20.reuse, R3, RZ ;  /* 0x0000000314037210 */ /* 0x040fe40007ffe0ff */
[----:B------:R-:W-:Y:S02]  /*02c0*/  IADD3 R26, PT, PT, R20, R5, RZ ;  /* 0x00000005141a7210 */ /* 0x000fe40007ffe0ff */
[----:B------:R-:W-:Y:S02]  /*02d0*/  LEA R21, R21, R20, 0x3 ;  /* 0x0000001415157211 */ /* 0x000fe400078e18ff */
[----:B------:R-:W-:-:S04]  /*02e0*/  IADD3 R5, PT, PT, R4, 0x10, RZ ;  /* 0x0000001004057810 */ /* 0x000fc80007ffe0ff */
[----:B------:R-:W-:Y:S02]  /*02f0*/  SHF.L.U32 R12, R5, 0x3, RZ ;  /* 0x00000003050c7819 */ /* 0x000fe400000006ff */
[----:B------:R-:W-:Y:S02]  /*0300*/  LEA R25, R25, R20, 0x3 ;  /* 0x0000001419197211 */ /* 0x000fe400078e18ff */
[----:B------:R-:W-:-:S04]  /*0310*/  LOP3.LUT R27, R12, 0x3ff0, RZ, 0xc0, !PT ;  /* 0x00003ff00c1b7812 */ /* 0x000fc800078ec0ff */
[----:B------:R-:W-:Y:S02]  /*0320*/  IADD3 R27, PT, PT, R20, R27, RZ ;  /* 0x0000001b141b7210 */ /* 0x000fe40007ffe0ff */
[----:B------:R-:W-:Y:S01]  /*0330*/  LEA R24, R9, R20, 0x3 ;  /* 0x0000001409187211 */ /* 0x000fe200078e18ff */
[----:B--2---:R-:W-:Y:S04]  /*0340*/  STS.64 [R13], R14 ;  /* 0x0000000e0d007388 */ /* 0x004fe80000000a00 */
[----:B---3--:R0:W-:Y:S04]  /*0350*/  STS.64 [R21], R22 ;  /* 0x0000001615007388 */ /* 0x0081e80000000a00 */
[----:B----4-:R-:W-:Y:S01]  /*0360*/  STS.64 [R25], R18 ;  /* 0x0000001219007388 */ /* 0x010fe20000000a00 */
[----:B0-----:R-:W-:-:S02]  /*0370*/  IADD3 R21, PT, PT, R4, 0x20, RZ ;  /* 0x0000002004157810 */ /* 0x001fc40007ffe0ff */
[----:B------:R-:W-:Y:S01]  /*0380*/  IADD3 R22, PT, PT, R4, 0x30, RZ ;  /* 0x0000003004167810 */ /* 0x000fe20007ffe0ff */
[----:B-----5:R0:W-:Y:S01]  /*0390*/  STS.64 [R24], R16 ;  /* 0x0000001018007388 */ /* 0x0201e20000000a00 */
[----:B------:R-:W-:Y:S01]  /*03a0*/  BAR.SYNC.DEFER_BLOCKING 0x0 ;  /* 0x0000000000007b1d */ /* 0x000fe20000010000 */
[----:B0-----:R-:W-:-:S04]  /*03b0*/  SHF.L.U32 R16, R21, 0x3, RZ ;  /* 0x0000000315107819 */ /* 0x001fc800000006ff */
[----:B------:R-:W-:-:S04]  /*03c0*/  LOP3.LUT R23, R16, 0x3ff0, RZ, 0xc0, !PT ;  /* 0x00003ff010177812 */ /* 0x000fc800078ec0ff */
[----:B------:R-:W-:Y:S01]  /*03d0*/  IADD3 R24, PT, PT, R20, R23, RZ ;  /* 0x0000001714187210 */ /* 0x000fe20007ffe0ff */
[----:B------:R-:W0:Y:S02]  /*03e0*/  LDS.128 R8, [R26] ;  /* 0x000000001a087984 */ /* 0x000e240000000c00 */
[C-C-:B0-----:R-:W-:Y:S01]  /*03f0*/  FADD R12, R8.reuse, R10.reuse ;  /* 0x0000000a080c7221 */ /* 0x141fe20000000000 */
[----:B------:R-:W-:Y:S01]  /*0400*/  FADD R14, R8, -R10 ;  /* 0x8000000a080e7221 */ /* 0x000fe20000000000 */
[C-C-:B------:R-:W-:Y:S01]  /*0410*/  FADD R13, R9.reuse, R11.reuse ;  /* 0x0000000b090d7221 */ /* 0x140fe20000000000 */
[----:B------:R-:W-:-:S05]  /*0420*/  FADD R15, R9, -R11 ;  /* 0x8000000b090f7221 */ /* 0x000fca0000000000 */
[----:B------:R0:W-:Y:S04]  /*0430*/  STS.128 [R26], R12 ;  /* 0x0000000c1a007388 */ /* 0x0001e80000000c00 */
[----:B------:R-:W1:Y:S01]  /*0440*/  LDS.128 R8, [R27] ;  /* 0x000000001b087984 */ /* 0x000e620000000c00 */
[----:B0-----:R-:W-:-:S04]  /*0450*/  SHF.L.U32 R12, R22, 0x3, RZ ;  /* 0x00000003160c7819 */ /* 0x001fc800000006ff */
[----:B------:R-:W-:-:S04]  /*0460*/  LOP3.LUT R23, R12, 0x3ff0, RZ, 0xc0, !PT ;  /* 0x00003ff00c177812 */ /* 0x000fc800078ec0ff */
[----:B------:R-:W-:Y:S01]  /*0470*/  IADD3 R25, PT, PT, R20, R23, RZ ;  /* 0x0000001714197210 */ /* 0x000fe20007ffe0ff */
[C-C-:B-1----:R-:W-:Y:S01]  /*0480*/  FADD R16, R8.reuse, R10.reuse ;  /* 0x0000000a08107221 */ /* 0x142fe20000000000 */
[----:B------:R-:W-:Y:S01]  /*0490*/  FADD R18, R8, -R10 ;  /* 0x8000000a08127221 */ /* 0x000fe20000000000 */
[C-C-:B------:R-:W-:Y:S01]  /*04a0*/  FADD R17, R9.reuse, R11.reuse ;  /* 0x0000000b09117221 */ /* 0x140fe20000000000 */
[----:B------:R-:W-:-:S05]  /*04b0*/  FADD R19, R9, -R11 ;  /* 0x8000000b09137221 */ /* 0x000fca0000000000 */
[----:B------:R0:W-:Y:S04]  /*04c0*/  STS.128 [R27], R16 ;  /* 0x000000101b007388 */ /* 0x0001e80000000c00 */
[----:B------:R-:W1:Y:S01]  /*04d0*/  LDS.128 R8, [R24] ;  /* 0x0000000018087984 */ /* 0x000e620000000c00 */
[----:B0-----:R-:W-:Y:S02]  /*04e0*/  SHF.L.U32 R16, R4, 0x6, RZ ;  /* 0x0000000604107819 */ /* 0x001fe400000006ff */
[----:B------:R-:W-:Y:S02]  /*04f0*/  LOP3.LUT R27, R6, 0x7c, RZ, 0xc0, !PT ;  /* 0x0000007c061b7812 */ /* 0x000fe400078ec0ff */
[----:B------:R-:W-:-:S04]  /*0500*/  LOP3.LUT R26, R16, 0x40, RZ, 0xc0, !PT ;  /* 0x00000040101a7812 */ /* 0x000fc800078ec0ff */
[----:B------:R-:W0:Y:S01]  /*0510*/  LDC R23, c[0x3][R26+0x80] ;  /* 0x00c020001a177b82 */ /* 0x000e220000000800 */
[C-C-:B-1----:R-:W-:Y:S01]  /*0520*/  FADD R12, R8.reuse, R10.reuse ;  /* 0x0000000a080c7221 */ /* 0x142fe20000000000 */
[----:B------:R-:W-:Y:S01]  /*0530*/  FADD R14, R8, -R10 ;  /* 0x8000000a080e7221 */ /* 0x000fe20000000000 */
[C-C-:B------:R-:W-:Y:S01]  /*0540*/  FADD R13, R9.reuse, R11.reuse ;  /* 0x0000000b090d7221 */ /* 0x140fe20000000000 */
[----:B------:R-:W-:-:S05]  /*0550*/  FADD R15, R9, -R11 ;  /* 0x8000000b090f7221 */ /* 0x000fca0000000000 */
[----:B------:R1:W-:Y:S04]  /*0560*/  STS.128 [R24], R12 ;  /* 0x0000000c18007388 */ /* 0x0003e80000000c00 */
[----:B------:R-:W2:Y:S01]  /*0570*/  LDS.128 R8, [R25] ;  /* 0x0000000019087984 */ /* 0x000ea20000000c00 */
[----:B-1----:R-:W-:-:S04]  /*0580*/  LOP3.LUT R15, R5, 0x7fc, RZ, 0xc0, !PT ;  /* 0x000007fc050f7812 */ /* 0x002fc800078ec0ff */
[----:B------:R-:W-:Y:S01]  /*0590*/  LOP3.LUT R15, R15, 0x3, R4, 0xf8, !PT ;  /* 0x000000030f0f7812 */ /* 0x000fe200078ef804 */
[C-C-:B--2---:R-:W-:Y:S01]  /*05a0*/  FADD R16, R8.reuse, R10.reuse ;  /* 0x0000000a08107221 */ /* 0x144fe20000000000 */
[----:B------:R-:W-:Y:S01]  /*05b0*/  FADD R18, R8, -R10 ;  /* 0x8000000a08127221 */ /* 0x000fe20000000000 */
[C-C-:B------:R-:W-:Y:S01]  /*05c0*/  FADD R17, R9.reuse, R11.reuse ;  /* 0x0000000b09117221 */ /* 0x140fe20000000000 */
[----:B------:R-:W-:Y:S01]  /*05d0*/  FADD R19, R9, -R11 ;  /* 0x8000000b09137221 */ /* 0x000fe20000000000 */
[----:B------:R-:W1:Y:S04]  /*05e0*/  LDC R10, c[0x3][R26] ;  /* 0x00c000001a0a7b82 */ /* 0x000e680000000800 */
[----:B------:R2:W-:Y:S04]  /*05f0*/  STS.128 [R25], R16 ;  /* 0x0000001019007388 */ /* 0x0005e80000000c00 */
[----:B------:R-:W-:Y:S01]  /*0600*/  BAR.SYNC.DEFER_BLOCKING 0x0 ;  /* 0x0000000000007b1d */ /* 0x000fe20000010000 */
[----:B--2---:R-:W-:-:S04]  /*0610*/  LOP3.LUT R25, R21, 0x7fc, RZ, 0xc0, !PT ;  /* 0x000007fc15197812 */ /* 0x004fc800078ec0ff */
[----:B------:R-:W-:Y:S01]  /*0620*/  LOP3.LUT R25, R25, 0x3, R4, 0xf8, !PT ;  /* 0x0000000319197812 */ /* 0x000fe200078ef804 */
[----:B------:R-:W0:Y:S04]  /*0630*/  LDS.64 R8, [R3+0x10] ;  /* 0x0000100003087984 */ /* 0x000e280000000a00 */
[----:B------:R-:W2:Y:S01]  /*0640*/  LDS.64 R12, [R3] ;  /* 0x00000000030c7984 */ /* 0x000ea20000000a00 */
[C---:B0-----:R-:W-:Y:S01]  /*0650*/  FMUL R11, R23.reuse, R9 ;  /* 0x00000009170b7220 */ /* 0x041fe20000400000 */
[----:B------:R-:W-:-:S03]  /*0660*/  FMUL R14, R23, R8 ;  /* 0x00000008170e7220 */ /* 0x000fc60000400000 */
[C---:B-1----:R-:W-:Y:S01]  /*0670*/  FFMA R11, R10.reuse, R8, -R11 ;  /* 0x000000080a0b7223 */ /* 0x042fe2000000080b */
[----:B------:R-:W-:-:S03]  /*0680*/  FFMA R14, R10, R9, R14 ;  /* 0x000000090a0e7223 */ /* 0x000fc6000000000e */
[C-C-:B--2---:R-:W-:Y:S01]  /*0690*/  FADD R8, R12.reuse, R11.reuse ;  /* 0x0000000b0c087221 */ /* 0x144fe20000000000 */
[----:B------:R-:W-:Y:S01]  /*06a0*/  FADD R16, R12, -R11 ;  /* 0x8000000b0c107221 */ /* 0x000fe20000000000 */
[C-C-:B------:R-:W-:Y:S01]  /*06b0*/  FADD R9, R13.reuse, R14.reuse ;  /* 0x0000000e0d097221 */ /* 0x140fe20000000000 */
[----:B------:R-:W-:Y:S01]  /*06c0*/  FADD R17, R13, -R14 ;  /* 0x8000000e0d117221 */ /* 0x000fe20000000000 */
[----:B------:R-:W-:-:S03]  /*06d0*/  LEA R11, R15, R20, 0x3 ;  /* 0x000000140f0b7211 */ /* 0x000fc600078e18ff */
[----:B------:R-:W-:Y:S04]  /*06e0*/  STS.64 [R3], R8 ;  /* 0x0000000803007388 */ /* 0x000fe80000000a00 */
[----:B------:R-:W-:Y:S04]  /*06f0*/  STS.64 [R3+0x10], R16 ;  /* 0x0000101003007388 */ /* 0x000fe80000000a00 */
[----:B------:R-:W0:Y:S04]  /*0700*/  LDS.64 R14, [R11+0x10] ;  /* 0x000010000b0e7984 */ /* 0x000e280000000a00 */
[----:B------:R-:W1:Y:S01]  /*0710*/  LDS.64 R12, [R11] ;  /* 0x000000000b0c7984 */ /* 0x000e620000000a00 */
[C---:B0-----:R-:W-:Y:S01]  /*0720*/  FMUL R19, R23.reuse, R15 ;  /* 0x0000000f17137220 */ /* 0x041fe20000400000 */
[----:B------:R-:W-:-:S03]  /*0730*/  FMUL R18, R23, R14 ;  /* 0x0000000e17127220 */ /* 0x000fc60000400000 */
[C---:B------:R-:W-:Y:S01]  /*0740*/  FFMA R19, R10.reuse, R14, -R19 ;  /* 0x0000000e0a137223 */ /* 0x040fe20000000813 */
[----:B------:R-:W-:-:S03]  /*0750*/  FFMA R24, R10, R15, R18 ;  /* 0x0000000f0a187223 */ /* 0x000fc60000000012 */
[C-C-:B-1----:R-:W-:Y:S01]  /*0760*/  FADD R14, R12.reuse, R19.reuse ;  /* 0x000000130c0e7221 */ /* 0x142fe20000000000 */
[----:B------:R-:W-:Y:S01]  /*0770*/  FADD R18, R12, -R19 ;  /* 0x800000130c127221 */ /* 0x000fe20000000000 */
[C-C-:B------:R-:W-:Y:S01]  /*0780*/  FADD R15, R13.reuse, R24.reuse ;  /* 0x000000180d0f7221 */ /* 0x140fe20000000000 */
[----:B------:R-:W-:Y:S01]  /*0790*/  FADD R19, R13, -R24 ;  /* 0x800000180d137221 */ /* 0x000fe20000000000 */
[-C--:B------:R-:W-:Y:S02]  /*07a0*/  LEA R24, R25, R20.reuse, 0x3 ;  /* 0x0000001419187211 */ /* 0x080fe400078e18ff */
[----:B------:R-:W-:Y:S01]  /*07b0*/  LOP3.LUT R25, R22, 0x7fc, RZ, 0xc0, !PT ;  /* 0x000007fc16197812 */ /* 0x000fe200078ec0ff */
[----:B------:R-:W-:Y:S03]  /*07c0*/  STS.64 [R11], R14 ;  /* 0x0000000e0b007388 */ /* 0x000fe60000000a00 */
[----:B------:R-:W-:Y:S01]  /*07d0*/  LOP3.LUT R25, R25, 0x3, R4, 0xf8, !PT ;  /* 0x0000000319197812 */ /* 0x000fe200078ef804 */
[----:B------:R0:W-:Y:S04]  /*07e0*/  STS.64 [R11+0x10], R18 ;  /* 0x000010120b007388 */ /* 0x0001e80000000a00 */
[----:B------:R-:W1:Y:S04]  /*07f0*/  LDS.64 R12, [R24+0x10] ;  /* 0x00001000180c7984 */ /* 0x000e680000000a00 */
[----:B------:R-:W2:Y:S01]  /*0800*/  LDS.64 R8, [R24] ;  /* 0x0000000018087984 */ /* 0x000ea20000000a00 */
[----:B0-----:R-:W-:-:S02]  /*0810*/  LEA R18, R25, R20, 0x3 ;  /* 0x0000001419127211 */ /* 0x001fc400078e18ff */
[----:B------:R-:W-:-:S04]  /*0820*/  SHF.L.U32 R19, R4, 0x5, RZ ;  /* 0x0000000504137819 */ /* 0x000fc800000006ff */
[----:B------:R-:W-:Y:S01]  /*0830*/  LOP3.LUT R25, R19, 0x60, RZ, 0xc0, !PT ;  /* 0x0000006013197812 */ /* 0x000fe200078ec0ff */
[C---:B-1----:R-:W-:Y:S01]  /*0840*/  FMUL R17, R23.reuse, R13 ;  /* 0x0000000d17117220 */ /* 0x042fe20000400000 */
[----:B------:R-:W-:-:S03]  /*0850*/  FMUL R16, R23, R12 ;  /* 0x0000000c17107220 */ /* 0x000fc60000400000 */
[C---:B------:R-:W-:Y:S01]  /*0860*/  FFMA R17, R10.reuse, R12, -R17 ;  /* 0x0000000c0a117223 */ /* 0x040fe20000000811 */
[----:B------:R-:W-:-:S03]  /*0870*/  FFMA R16, R10, R13, R16 ;  /* 0x0000000d0a107223 */ /* 0x000fc60000000010 */
[C-C-:B--2---:R-:W-:Y:S01]  /*0880*/  FADD R12, R8.reuse, R17.reuse ;  /* 0x00000011080c7221 */ /* 0x144fe20000000000 */
[----:B------:R-:W-:Y:S01]  /*0890*/  FADD R14, R8, -R17 ;  /* 0x80000011080e7221 */ /* 0x000fe20000000000 */
[C-C-:B------:R-:W-:Y:S01]  /*08a0*/  FADD R13, R9.reuse, R16.reuse ;  /* 0x00000010090d7221 */ /* 0x140fe20000000000 */
[----:B------:R-:W-:-:S04]  /*08b0*/  FADD R15, R9, -R16 ;  /* 0x80000010090f7221 */ /* 0x000fc80000000000 */
[----:B------:R0:W-:Y:S04]  /*08c0*/  STS.64 [R24], R12 ;  /* 0x0000000c18007388 */ /* 0x0001e80000000a00 */
[----:B------:R-:W-:Y:S04]  /*08d0*/  STS.64 [R24+0x10], R14 ;  /* 0x0000100e18007388 */ /* 0x000fe80000000a00 */
[----:B------:R-:W1:Y:S04]  /*08e0*/  LDS.64 R16, [R18+0x10] ;  /* 0x0000100012107984 */ /* 0x000e680000000a00 */
[----:B------:R-:W2:Y:S01]  /*08f0*/  LDS.64 R8, [R18] ;  /* 0x0000000012087984 */ /* 0x000ea20000000a00 */
[----:B0-----:R0:W3:Y:S08]  /*0900*/  LDC R12, c[0x3][R25+0x80] ;  /* 0x00c02000190c7b82 */ /* 0x0010f00000000800 */
[----:B------:R0:W4:Y:S02]  /*0910*/  LDC R13, c[0x3][R25] ;  /* 0x00c00000190d7b82 */ /* 0x0001240000000800 */
[----:B0-----:R-:W-:-:S04]  /*0920*/  LOP3.LUT R25, R21, 0x7f8, RZ, 0xc0, !PT ;  /* 0x000007f815197812 */ /* 0x001fc800078ec0ff */
[----:B------:R-:W-:Y:S01]  /*0930*/  LOP3.LUT R25, R25, 0x7, R4, 0xf8, !PT ;  /* 0x0000000719197812 */ /* 0x000fe200078ef804 */
[CC--:B-1----:R-:W-:Y:S01]  /*0940*/  FMUL R11, R23.reuse, R17.reuse ;  /* 0x00000011170b7220 */ /* 0x0c2fe20000400000 */
[-C--:B------:R-:W-:Y:S01]  /*0950*/  FMUL R26, R23, R16.reuse ;  /* 0x00000010171a7220 */ /* 0x080fe20000400000 */
[----:B------:R-:W-:Y:S02]  /*0960*/  LOP3.LUT R23, R5, 0x7f8, RZ, 0xc0, !PT ;  /* 0x000007f805177812 */ /* 0x000fe400078ec0ff */
[C---:B------:R-:W-:Y:S01]  /*0970*/  FFMA R11, R10.reuse, R16, -R11 ;  /* 0x000000100a0b7223 */ /* 0x040fe2000000080b */
[----:B------:R-:W-:Y:S01]  /*0980*/  FFMA R26, R10, R17, R26 ;  /* 0x000000110a1a7223 */ /* 0x000fe2000000001a */
[----:B------:R-:W-:Y:S02]  /*0990*/  LOP3.LUT R23, R23, 0x7, R4, 0xf8, !PT ;  /* 0x0000000717177812 */ /* 0x000fe400078ef804 */
[C-C-:B--2---:R-:W-:Y:S01]  /*09a0*/  FADD R10, R8.reuse, R11.reuse ;  /* 0x0000000b080a7221 */ /* 0x144fe20000000000 */
[----:B------:R-:W-:Y:S01]  /*09b0*/  FADD R16, R8, -R11 ;  /* 0x8000000b08107221 */ /* 0x000fe20000000000 */
[C-C-:B------:R-:W-:Y:S01]  /*09c0*/  FADD R11, R9.reuse, R26.reuse ;  /* 0x0000001a090b7221 */ /* 0x140fe20000000000 */
[----:B------:R-:W-:Y:S01]  /*09d0*/  FADD R17, R9, -R26 ;  /* 0x8000001a09117221 */ /* 0x000fe20000000000 */
[----:B------:R-:W-:-:S03]  /*09e0*/  LEA R23, R23, R20, 0x3 ;  /* 0x0000001417177211 */ /* 0x000fc600078e18ff */
[----:B------:R-:W-:Y:S04]  /*09f0*/  STS.64 [R18], R10 ;  /* 0x0000000a12007388 */ /* 0x000fe80000000a00 */
[----:B------:R-:W-:Y:S01]  /*0a00*/  STS.64 [R18+0x10], R16 ;  /* 0x0000101012007388 */ /* 0x000fe20000000a00 */
[----:B------:R-:W-:Y:S06]  /*0a10*/  BAR.SYNC.DEFER_BLOCKING 0x0 ;  /* 0x0000000000007b1d */ /* 0x000fec0000010000 */
[----:B------:R-:W3:Y:S04]  /*0a20*/  LDS.64 R8, [R3+0x20] ;  /* 0x0000200003087984 */ /* 0x000ee80000000a00 */
[----:B------:R-:W0:Y:S01]  /*0a30*/  LDS.64 R14, [R3] ;  /* 0x00000000030e7984 */ /* 0x000e220000000a00 */
[C---:B---3--:R-:W-:Y:S01]  /*0a40*/  FMUL R24, R12.reuse, R9 ;  /* 0x000000090c187220 */ /* 0x048fe20000400000 */
[----:B------:R-:W-:-:S03]  /*0a50*/  FMUL R26, R12, R8 ;  /* 0x000000080c1a7220 */ /* 0x000fc60000400000 */
[C---:B----4-:R-:W-:Y:S01]  /*0a60*/  FFMA R19, R13.reuse, R8, -R24 ;  /* 0x000000080d137223 */ /* 0x050fe20000000818 */
[----:B------:R-:W-:-:S03]  /*0a70*/  FFMA R26, R13, R9, R26 ;  /* 0x000000090d1a7223 */ /* 0x000fc6000000001a */
[C-C-:B0-----:R-:W-:Y:S01]  /*0a80*/  FADD R8, R14.reuse, R19.reuse ;  /* 0x000000130e087221 */ /* 0x141fe20000000000 */
[----:B------:R-:W-:Y:S01]  /*0a90*/  FADD R16, R14, -R19 ;  /* 0x800000130e107221 */ /* 0x000fe20000000000 */
[C-C-:B------:R-:W-:Y:S01]  /*0aa0*/  FADD R9, R15.reuse, R26.reuse ;  /* 0x0000001a0f097221 */ /* 0x140fe20000000000 */
[----:B------:R-:W-:-:S04]  /*0ab0*/  FADD R17, R15, -R26 ;  /* 0x8000001a0f117221 */ /* 0x000fc80000000000 */
        /* <DEDUP_REMOVED lines=38> */
[C---:B-1----:R-:W-:Y:S01]  /*0d20*/  FMUL R26, R12.reuse, R17 ;  /* 0x000000110c1a7220 */ /* 0x042fe20000400000 */
[----:B------:R-:W-:-:S03]  /*0d30*/  FMUL R12, R12, R16 ;  /* 0x000000100c0c7220 */ /* 0x000fc60000400000 */
[C---:B------:R-:W-:Y:S01]  /*0d40*/  FFMA R23, R13.reuse, R16, -R26 ;  /* 0x000000100d177223 */ /* 0x040fe2000000081a */
[----:B------:R-:W-:-:S03]  /*0d50*/  FFMA R26, R13, R17, R12 ;  /* 0x000000110d1a7223 */ /* 0x000fc6000000000c */
[C-C-:B--2---:R-:W-:Y:S01]  /*0d60*/  FADD R12, R8.reuse, R23.reuse ;  /* 0x00000017080c7221 */ /* 0x144fe20000000000 */
[----:B------:R-:W-:Y:S01]  /*0d70*/  FADD R16, R8, -R23 ;  /* 0x8000001708107221 */ /* 0x000fe20000000000 */
[C-C-:B------:R-:W-:Y:S01]  /*0d80*/  FADD R13, R9.reuse, R26.reuse ;  /* 0x0000001a090d7221 */ /* 0x140fe20000000000 */
[----:B------:R-:W-:Y:S01]  /*0d90*/  FADD R17, R9, -R26 ;  /* 0x8000001a09117221 */ /* 0x000fe20000000000 */
[C---:B------:R-:W-:Y:S02]  /*0da0*/  LOP3.LUT R23, R5.reuse, 0x7f0, RZ, 0xc0, !PT ;  /* 0x000007f005177812 */ /* 0x040fe400078ec0ff */
[----:B------:R-:W-:Y:S01]  /*0db0*/  SHF.L.U32 R5, R5, 0x2, RZ ;  /* 0x0000000205057819 */ /* 0x000fe200000006ff */
[----:B------:R-:W-:Y:S01]  /*0dc0*/  STS.64 [R18], R12 ;  /* 0x0000000c12007388 */ /* 0x000fe20000000a00 */
[----:B------:R-:W-:-:S03]  /*0dd0*/  LOP3.LUT R23, R23, 0xf, R4, 0xf8, !PT ;  /* 0x0000000f17177812 */ /* 0x000fc600078ef804 */
[----:B------:R0:W-:Y:S01]  /*0de0*/  STS.64 [R18+0x20], R16 ;  /* 0x0000201012007388 */ /* 0x0001e20000000a00 */
[----:B------:R-:W-:Y:S01]  /*0df0*/  BAR.SYNC.DEFER_BLOCKING 0x0 ;  /* 0x0000000000007b1d */ /* 0x000fe20000010000 */
[----:B0-----:R-:W-:Y:S02]  /*0e00*/  LEA R18, R23, R20, 0x3 ;  /* 0x0000001417127211 */ /* 0x001fe400078e18ff */
[C---:B------:R-:W-:Y:S02]  /*0e10*/  LOP3.LUT R23, R21.reuse, 0x7f0, RZ, 0xc0, !PT ;  /* 0x000007f015177812 */ /* 0x040fe400078ec0ff */
[----:B------:R-:W-:Y:S02]  /*0e20*/  LOP3.LUT R21, R21, 0x7e0, RZ, 0xc0, !PT ;  /* 0x000007e015157812 */ /* 0x000fe400078ec0ff */
[--C-:B------:R-:W-:Y:S02]  /*0e30*/  LOP3.LUT R23, R23, 0xf, R4.reuse, 0xf8, !PT ;  /* 0x0000000f17177812 */ /* 0x100fe400078ef804 */
[----:B------:R-:W-:Y:S01]  /*0e40*/  LOP3.LUT R21, R21, 0x1f, R4, 0xf8, !PT ;  /* 0x0000001f15157812 */ /* 0x000fe200078ef804 */
        /* <DEDUP_REMOVED lines=19> */
[C-C-:B------:R-:W-:Y:S01]  /*0f80*/  FADD R15, R13.reuse, R26.reuse ;  /* 0x0000001a0d0f7221 */ /* 0x140fe20000000000 */
[----:B------:R-:W-:Y:S01]  /*0f90*/  FADD R12, R12, -R19 ;  /* 0x800000130c0c7221 */ /* 0x000fe20000000000 */
[----:B------:R-:W-:Y:S01]  /*0fa0*/  FADD R13, R13, -R26 ;  /* 0x8000001a0d0d7221 */ /* 0x000fe20000000000 */
[-C--:B------:R-:W-:Y:S02]  /*0fb0*/  LEA R19, R23, R20.reuse, 0x3 ;  /* 0x0000001417137211 */ /* 0x080fe400078e18ff */
[----:B------:R-:W-:Y:S04]  /*0fc0*/  STS.64 [R18], R14 ;  /* 0x0000000e12007388 */ /* 0x000fe80000000a00 */
[----:B------:R0:W-:Y:S04]  /*0fd0*/  STS.64 [R18+0x40], R12 ;  /* 0x0000400c12007388 */ /* 0x0001e80000000a00 */
[----:B------:R-:W1:Y:S04]  /*0fe0*/  LDS.64 R16, [R19+0x40] ;  /* 0x0000400013107984 */ /* 0x000e680000000a00 */
[----:B------:R-:W2:Y:S01]  /*0ff0*/  LDS.64 R8, [R19] ;  /* 0x0000000013087984 */ /* 0x000ea20000000a00 */
[----:B0-----:R-:W-:Y:S01]  /*1000*/  LEA R18, R25, R20, 0x3 ;  /* 0x0000001419127211 */ /* 0x001fe200078e18ff */
        /* <DEDUP_REMOVED lines=8> */
[----:B------:R-:W-:-:S03]  /*1090*/  SHF.L.U32 R23, R4, 0x1, RZ ;  /* 0x0000000104177819 */ /* 0x000fc600000006ff */
[----:B------:R-:W-:Y:S01]  /*10a0*/  STS.64 [R19], R16 ;  /* 0x0000001013007388 */ /* 0x000fe20000000a00 */
[----:B------:R-:W-:-:S03]  /*10b0*/  LOP3.LUT R24, R23, 0x1e, RZ, 0xc0, !PT ;  /* 0x0000001e17187812 */ /* 0x000fc600078ec0ff */
[----:B------:R0:W-:Y:S01]  /*10c0*/  STS.64 [R19+0x40], R14 ;  /* 0x0000400e13007388 */ /* 0x0001e20000000a00 */
[----:B------:R-:W-:-:S03]  /*10d0*/  SHF.L.U32 R24, R24, 0x2, RZ ;  /* 0x0000000218187819 */ /* 0x000fc600000006ff */
[----:B------:R-:W1:Y:S04]  /*10e0*/  LDS.64 R12, [R18+0x40] ;  /* 0x00004000120c7984 */ /* 0x000e680000000a00 */
[----:B------:R-:W2:Y:S01]  /*10f0*/  LDS.64 R8, [R18] ;  /* 0x0000000012087984 */ /* 0x000ea20000000a00 */
[----:B0-----:R-:W0:Y:S08]  /*1100*/  LDC R14, c[0x3][R24+0x80] ;  /* 0x00c02000180e7b82 */ /* 0x001e300000000800 */
[----:B------:R-:W3:Y:S01]  /*1110*/  LDC R15, c[0x3][R24] ;  /* 0x00c00000180f7b82 */ /* 0x000ee20000000800 */
        /* <DEDUP_REMOVED lines=8> */
[----:B------:R-:W-:Y:S04]  /*11a0*/  STS.64 [R18], R10 ;  /* 0x0000000a12007388 */ /* 0x000fe80000000a00 */
[----:B------:R-:W-:Y:S01]  /*11b0*/  STS.64 [R18+0x40], R16 ;  /* 0x0000401012007388 */ /* 0x000fe20000000a00 */
[----:B------:R-:W-:Y:S06]  /*11c0*/  BAR.SYNC.DEFER_BLOCKING 0x0 ;  /* 0x0000000000007b1d */ /* 0x000fec0000010000 */
[----:B------:R-:W0:Y:S04]  /*11d0*/  LDS.64 R22, [R3+0x80] ;  /* 0x0000800003167984 */ /* 0x000e280000000a00 */
[----:B------:R-:W1:Y:S04]  /*11e0*/  LDS.64 R8, [R3+0x100] ;  /* 0x0001000003087984 */ /* 0x000e680000000a00 */
[----:B------:R-:W2:Y:S01]  /*11f0*/  LDS.64 R12, [R3] ;  /* 0x00000000030c7984 */ /* 0x000ea20000000a00 */
[-C--:B0-----:R-:W-:Y:S01]  /*1200*/  FMUL R19, R23, R14.reuse ;  /* 0x0000000e17137220 */ /* 0x081fe20000400000 */
[----:B------:R-:W-:-:S03]  /*1210*/  FMUL R26, R22, R14 ;  /* 0x0000000e161a7220 */ /* 0x000fc60000400000 */
[----:B---3--:R-:W-:Y:S01]  /*1220*/  FFMA R19, R22, R15, -R19 ;  /* 0x0000000f16137223 */ /* 0x008fe20000000813 */
[----:B-1----:R-:W-:Y:S01]  /*1230*/  FMUL R22, R14, R9 ;  /* 0x000000090e167220 */ /* 0x002fe20000400000 */
[----:B------:R-:W-:Y:S02]  /*1240*/  FFMA R26, R23, R15, R26 ;  /* 0x0000000f171a7223 */ /* 0x000fe4000000001a */
[--C-:B--2---:R-:W-:Y:S01]  /*1250*/  FADD R10, R12, R19.reuse ;  /* 0x000000130c0a7221 */ /* 0x104fe20000000000 */
[-C--:B------:R-:W-:Y:S01]  /*1260*/  FFMA R17, R15, R8.reuse, -R22 ;  /* 0x000000080f117223 */ /* 0x080fe20000000816 */
[----:B------:R-:W-:Y:S01]  /*1270*/  FMUL R8, R14, R8 ;  /* 0x000000080e087220 */ /* 0x000fe20000400000 */
[----:B------:R-:W-:Y:S01]  /*1280*/  FADD R12, R12, -R19 ;  /* 0x800000130c0c7221 */ /* 0x000fe20000000000 */
[C-C-:B------:R-:W-:Y:S01]  /*1290*/  FADD R11, R13.reuse, R26.reuse ;  /* 0x0000001a0d0b7221 */ /* 0x140fe20000000000 */
[----:B------:R-:W-:Y:S01]  /*12a0*/  FADD R13, R13, -R26 ;  /* 0x8000001a0d0d7221 */ /* 0x000fe20000000000 */
[----:B------:R-:W-:Y:S01]  /*12b0*/  FFMA R18, R15, R9, R8 ;  /* 0x000000090f127223 */ /* 0x000fe20000000008 */
[C-C-:B------:R-:W-:Y:S01]  /*12c0*/  FADD R16, R17.reuse, R12.reuse ;  /* 0x0000000c11107221 */ /* 0x140fe20000000000 */
[----:B------:R-:W-:Y:S01]  /*12d0*/  FADD R8, -R17, R12 ;  /* 0x0000000c11087221 */ /* 0x000fe20000000100 */
[----:B------:R-:W-:Y:S01]  /*12e0*/  LEA R22, R21, R20, 0x3 ;  /* 0x0000001415167211 */ /* 0x000fe200078e18ff */
[C-C-:B------:R-:W-:Y:S01]  /*12f0*/  FADD R17, R18.reuse, R13.reuse ;  /* 0x0000000d12117221 */ /* 0x140fe20000000000 */
[----:B------:R-:W-:Y:S01]  /*1300*/  FADD R9, -R18, R13 ;  /* 0x0000000d12097221 */ /* 0x000fe20000000100 */
[----:B------:R-:W-:Y:S04]  /*1310*/  STS.64 [R3+0x80], R12 ;  /* 0x0000800c03007388 */ /* 0x000fe80000000a00 */
[----:B------:R-:W-:Y:S04]  /*1320*/  STS.64 [R3], R10 ;  /* 0x0000000a03007388 */ /* 0x000fe80000000a00 */
[----:B------:R-:W-:Y:S04]  /*1330*/  STS.64 [R3+0x80], R16 ;  /* 0x0000801003007388 */ /* 0x000fe80000000a00 */
        /* <DEDUP_REMOVED lines=11> */
[----:B------:R-:W-:Y:S02]  /*13f0*/  LOP3.LUT R26, R5, 0x7c, RZ, 0xc0, !PT ;  /* 0x0000007c051a7812 */ /* 0x000fe400078ec0ff */
[----:B------:R0:W-:Y:S02]  /*1400*/  STS.64 [R22], R20 ;  /* 0x0000001416007388 */ /* 0x0001e40000000a00 */
[----:B------:R-:W1:Y:S02]  /*1410*/  LDC R5, c[0x3][R26+0x80] ;  /* 0x00c020001a057b82 */ /* 0x000e640000000800 */
[----:B------:R-:W-:Y:S04]  /*1420*/  STS.64 [R22+0x80], R18 ;  /* 0x0000801216007388 */ /* 0x000fe80000000a00 */
[----:B------:R-:W2:Y:S02]  /*1430*/  LDS.64 R10, [R3+0x200] ;  /* 0x00020000030a7984 */ /* 0x000ea40000000a00 */
[----:B------:R-:W3:Y:S02]  /*1440*/  LDC R6, c[0x3][R26] ;  /* 0x00c000001a067b82 */ /* 0x000ee40000000800 */
[----:B------:R-:W4:Y:S06]  /*1450*/  LDS.64 R8, [R3+0x180] ;  /* 0x0001800003087984 */ /* 0x000f2c0000000a00 */
[----:B0-----:R-:W0:Y:S08]  /*1460*/  LDC R20, c[0x3][R27+0x80] ;  /* 0x00c020001b147b82 */ /* 0x001e300000000800 */
[----:B------:R-:W5:Y:S01]  /*1470*/  LDC R21, c[0x3][R27] ;  /* 0x00c000001b157b82 */ /* 0x000f620000000800 */
[C---:B--2---:R-:W-:Y:S01]  /*1480*/  FMUL R12, R14.reuse, R11 ;  /* 0x0000000b0e0c7220 */ /* 0x044fe20000400000 */
[----:B------:R-:W-:-:S03]  /*1490*/  FMUL R14, R14, R10 ;  /* 0x0000000a0e0e7220 */ /* 0x000fc60000400000 */
[C---:B------:R-:W-:Y:S01]  /*14a0*/  FFMA R13, R15.reuse, R10, -R12 ;  /* 0x0000000a0f0d7223 */ /* 0x040fe2000000080c */
[----:B------:R-:W-:-:S03]  /*14b0*/  FFMA R14, R15, R11, R14 ;  /* 0x0000000b0f0e7223 */ /* 0x000fc6000000000e */
[C-C-:B----4-:R-:W-:Y:S01]  /*14c0*/  FADD R16, R8.reuse, R13.reuse ;  /* 0x0000000d08107221 */ /* 0x150fe20000000000 */
[----:B------:R-:W-:Y:S01]  /*14d0*/  FADD R24, R8, -R13 ;  /* 0x8000000d08187221 */ /* 0x000fe20000000000 */
[C-C-:B------:R-:W-:Y:S01]  /*14e0*/  FADD R17, R9.reuse, R14.reuse ;  /* 0x0000000e09117221 */ /* 0x140fe20000000000 */
[----:B------:R-:W-:-:S04]  /*14f0*/  FADD R25, R9, -R14 ;  /* 0x8000000e09197221 */ /* 0x000fc80000000000 */
[----:B------:R-:W-:Y:S04]  /*1500*/  STS.64 [R3+0x180], R16 ;  /* 0x0001801003007388 */ /* 0x000fe80000000a00 */
[----:B------:R-:W-:Y:S01]  /*1510*/  STS.64 [R3+0x200], R24 ;  /* 0x0002001803007388 */ /* 0x000fe20000000a00 */
[----:B------:R-:W-:Y:S06]  /*1520*/  BAR.SYNC.DEFER_BLOCKING 0x0 ;  /* 0x0000000000007b1d */ /* 0x000fec0000010000 */
[----:B------:R-:W0:Y:S04]  /*1530*/  LDS.64 R8, [R3+0x100] ;  /* 0x0001000003087984 */ /* 0x000e280000000a00 */
[----:B------:R-:W2:Y:S04]  /*1540*/  LDS.64 R10, [R3+0x200] ;  /* 0x00020000030a7984 */ /* 0x000ea80000000a00 */
[----:B------:R-:W4:Y:S04]  /*1550*/  LDS.64 R12, [R3] ;  /* 0x00000000030c7984 */ /* 0x000f280000000a00 */
[----:B------:R-:W1:Y:S04]  /*1560*/  LDS.64 R14, [R3+0x180] ;  /* 0x00018000030e7984 */ /* 0x000e680000000a00 */
[----:B------:R-:W3:Y:S04]  /*1570*/  LDS.64 R16, [R3+0x280] ;  /* 0x0002800003107984 */ /* 0x000ee80000000a00 */
[----:B------:R-:W3:Y:S01]  /*1580*/  LDS.64 R18, [R3+0x80] ;  /* 0x0000800003127984 */ /* 0x000ee20000000a00 */
[-C--:B0-----:R-:W-:Y:S01]  /*1590*/  FMUL R23, R9, R20.reuse ;  /* 0x0000001409177220 */ /* 0x081fe20000400000 */
[----:B------:R-:W-:Y:S01]  /*15a0*/  FMUL R22, R8, R20 ;  /* 0x0000001408167220 */ /* 0x000fe20000400000 */
[----:B--2---:R-:W-:-:S02]  /*15b0*/  FMUL R24, R20, R11 ;  /* 0x0000000b14187220 */ /* 0x004fc40000400000 */
[-C--:B-----5:R-:W-:Y:S01]  /*15c0*/  FFMA R23, R8, R21.reuse, -R23 ;  /* 0x0000001508177223 */ /* 0x0a0fe20000000817 */
[-C--:B------:R-:W-:Y:S01]  /*15d0*/  FMUL R20, R20, R10.reuse ;  /* 0x0000000a14147220 */ /* 0x080fe20000400000 */
[----:B------:R-:W-:Y:S01]  /*15e0*/  FFMA R22, R9, R21, R22 ;  /* 0x0000001509167223 */ /* 0x000fe20000000016 */
[C---:B------:R-:W-:Y:S01]  /*15f0*/  FFMA R9, R21.reuse, R10, -R24 ;  /* 0x0000000a15097223 */ /* 0x040fe20000000818 */
[----:B----4-:R-:W-:Y:S01]  /*1600*/  FADD R10, R12, -R23 ;  /* 0x800000170c0a7221 */ /* 0x010fe20000000000 */
[----:B------:R-:W-:Y:S01]  /*1610*/  FFMA R20, R21, R11, R20 ;  /* 0x0000000b15147223 */ /* 0x000fe20000000014 */
[----:B------:R-:W-:Y:S01]  /*1620*/  FADD R11, R13, -R22 ;  /* 0x800000160d0b7221 */ /* 0x000fe20000000000 */
[-C--:B-1----:R-:W-:Y:S01]  /*1630*/  FMUL R21, R15, R5.reuse ;  /* 0x000000050f157220 */ /* 0x082fe20000400000 */
[C-C-:B------:R-:W-:Y:S01]  /*1640*/  FADD R8, R10.reuse, R9.reuse ;  /* 0x000000090a087221 */ /* 0x140fe20000000000 */
[----:B------:R-:W-:Y:S01]  /*1650*/  FADD R10, R10, -R9 ;  /* 0x800000090a0a7221 */ /* 0x000fe20000000000 */
[----:B------:R-:W-:Y:S01]  /*1660*/  FMUL R4, R14, R5 ;  /* 0x000000050e047220 */ /* 0x000fe20000400000 */
[C-C-:B------:R-:W-:Y:S01]  /*1670*/  FADD R9, R11.reuse, R20.reuse ;  /* 0x000000140b097221 */ /* 0x140fe20000000000 */
[----:B------:R-:W-:Y:S01]  /*1680*/  FADD R12, R12, R23 ;  /* 0x000000170c0c7221 */ /* 0x000fe20000000000 */
[----:B------:R-:W-:Y:S01]  /*1690*/  FADD R11, R11, -R20 ;  /* 0x800000140b0b7221 */ /* 0x000fe20000000000 */
[CC--:B---3--:R-:W-:Y:S01]  /*16a0*/  FMUL R23, R5.reuse, R17.reuse ;  /* 0x0000001105177220 */ /* 0x0c8fe20000400000 */
[----:B------:R-:W-:Y:S01]  /*16b0*/  FMUL R20, R5, R16 ;  /* 0x0000001005147220 */ /* 0x000fe20000400000 */
[-C--:B------:R-:W-:Y:S01]  /*16c0*/  FFMA R21, R14, R6.reuse, -R21 ;  /* 0x000000060e157223 */ /* 0x080fe20000000815 */
[----:B------:R-:W-:Y:S01]  /*16d0*/  FFMA R4, R15, R6, R4 ;  /* 0x000000060f047223 */ /* 0x000fe20000000004 */
[C---:B------:R-:W-:Y:S01]  /*16e0*/  FFMA R16, R6.reuse, R16, -R23 ;  /* 0x0000001006107223 */ /* 0x040fe20000000817 */
[----:B------:R-:W-:Y:S01]  /*16f0*/  FFMA R17, R6, R17, R20 ;  /* 0x0000001106117223 */ /* 0x000fe20000000014 */
[C-C-:B------:R-:W-:Y:S01]  /*1700*/  FADD R5, R18.reuse, -R21.reuse ;  /* 0x8000001512057221 */ /* 0x140fe20000000000 */
[----:B------:R-:W-:Y:S01]  /*1710*/  FADD R6, R19, -R4 ;  /* 0x8000000413067221 */ /* 0x000fe20000000000 */
[----:B------:R0:W-:Y:S01]  /*1720*/  STS.64 [R3+0x100], R8 ;  /* 0x0001000803007388 */ /* 0x0001e20000000a00 */
[----:B------:R-:W-:Y:S01]  /*1730*/  FADD R13, R13, R22 ;  /* 0x000000160d0d7221 */ /* 0x000fe20000000000 */
[----:B------:R-:W-:Y:S01]  /*1740*/  FADD R18, R18, R21 ;  /* 0x0000001512127221 */ /* 0x000fe20000000000 */
[----:B------:R-:W-:Y:S01]  /*1750*/  FADD R19, R19, R4 ;  /* 0x0000000413137221 */ /* 0x000fe20000000000 */
[----:B------:R-:W-:Y:S04]  /*1760*/  STS.64 [R3+0x200], R10 ;  /* 0x0002000a03007388 */ /* 0x000fe80000000a00 */
[----:B------:R1:W-:Y:S01]  /*1770*/  STS.64 [R3], R12 ;  /* 0x0000000c03007388 */ /* 0x0003e20000000a00 */
[C-C-:B0-----:R-:W-:Y:S01]  /*1780*/  FADD R8, R5.reuse, R16.reuse ;  /* 0x0000001005087221 */ /* 0x141fe20000000000 */
[C-C-:B------:R-:W-:Y:S01]  /*1790*/  FADD R9, R6.reuse, R17.reuse ;  /* 0x0000001106097221 */ /* 0x140fe20000000000 */
[----:B------:R-:W-:Y:S01]  /*17a0*/  FADD R16, R5, -R16 ;  /* 0x8000001005107221 */ /* 0x000fe20000000000 */
[----:B------:R-:W-:Y:S01]  /*17b0*/  FADD R17, R6, -R17 ;  /* 0x8000001106117221 */ /* 0x000fe20000000000 */
[----:B------:R-:W-:Y:S01]  /*17c0*/  STS.64 [R3+0x80], R18 ;  /* 0x0000801203007388 */ /* 0x000fe20000000a00 */
[----:B------:R-:W0:Y:S03]  /*17d0*/  LDC.64 R4, c[0x0][0x388] ;  /* 0x0000e200ff047b82 */ /* 0x000e260000000a00 */
[----:B------:R-:W-:Y:S01]  /*17e0*/  STS.64 [R3+0x180], R8 ;  /* 0x0001800803007388 */ /* 0x000fe20000000a00 */
[----:B-1----:R-:W-:-:S03]  /*17f0*/  IADD3 R12, PT, PT, R3, 0x100, RZ ;  /* 0x00000100030c7810 */ /* 0x002fc60007ffe0ff */
[----:B------:R-:W-:Y:S01]  /*1800*/  STS.64 [R3+0x280], R16 ;  /* 0x0002801003007388 */ /* 0x000fe20000000a00 */
[----:B------:R-:W-:Y:S02]  /*1810*/  MOV R10, R12 ;  /* 0x0000000c000a7202 */ /* 0x000fe40000000f00 */
[C---:B------:R-:W-:Y:S01]  /*1820*/  @P0 IADD3 R10, PT, PT, R3.reuse, -0x100, RZ ;  /* 0xffffff00030a0810 */ /* 0x040fe20007ffe0ff */
[----:B------:R-:W-:Y:S01]  /*1830*/  BAR.SYNC.DEFER_BLOCKING 0x0 ;  /* 0x0000000000007b1d */ /* 0x000fe20000010000 */
[----:B------:R-:W-:Y:S02]  /*1840*/  @P1 IADD3 R12, PT, PT, R3, -0x100, RZ ;  /* 0xffffff00030c1810 */ /* 0x000fe40007ffe0ff */
[----:B------:R-:W-:Y:S01]  /*1850*/  IADD3 R6, P0, PT, R2, UR6, RZ ;  /* 0x0000000602067c10 */ /* 0x000fe2000ff1e0ff */
[----:B0-----:R-:W-:-:S03]  /*1860*/  IMAD.WIDE R4, R7, 0x8, R4 ;  /* 0x0000000807047825 */ /* 0x001fc600078e0204 */
[----:B------:R-:W-:Y:S01]  /*1870*/  IADD3.X R7, PT, PT, R0, UR7, RZ, P0, !PT ;  /* 0x0000000700077c10 */ /* 0x000fe200087fe4ff */
[----:B------:R-:W0:Y:S04]  /*1880*/  LDS.64 R10, [R10] ;  /* 0x000000000a0a7984 */ /* 0x000e280000000a00 */
[----:B------:R-:W1:Y:S04]  /*1890*/  LDS.64 R12, [R12+0x80] ;  /* 0x000080000c0c7984 */ /* 0x000e680000000a00 */
[----:B------:R-:W2:Y:S04]  /*18a0*/  LDS.64 R14, [R3] ;  /* 0x00000000030e7984 */ /* 0x000ea80000000a00 */
[----:B------:R-:W3:Y:S04]  /*18b0*/  LDS.64 R20, [R3+0x80] ;  /* 0x0000800003147984 */ /* 0x000ee80000000a00 */
[----:B0-----:R-:W-:Y:S04]  /*18c0*/  STG.E.64 desc[UR4][R4.64], R10 ;  /* 0x0000000a04007986 */ /* 0x001fe8000c101b04 */
[----:B-1----:R-:W-:Y:S04]  /*18d0*/  STG.E desc[UR4][R6.64+0x80], R12 ;  /* 0x0000800c06007986 */ /* 0x002fe8000c101904 */
[----:B------:R-:W-:Y:S04]  /*18e0*/  STG.E desc[UR4][R6.64+0x84], R13 ;  /* 0x0000840d06007986 */ /* 0x000fe8000c101904 */
[----:B--2---:R-:W-:Y:S04]  /*18f0*/  STG.E desc[UR4][R6.64+0x100], R14 ;  /* 0x0001000e06007986 */ /* 0x004fe8000c101904 */
[----:B------:R-:W-:Y:S04]  /*1900*/  STG.E desc[UR4][R6.64+0x104], R15 ;  /* 0x0001040f06007986 */ /* 0x000fe8000c101904 */
[----:B---3--:R-:W-:Y:S04]  /*1910*/  STG.E desc[UR4][R6.64+0x180], R20 ;  /* 0x0001801406007986 */ /* 0x008fe8000c101904 */
[----:B------:R-:W-:Y:S01]  /*1920*/  STG.E desc[UR4][R6.64+0x184], R21 ;  /* 0x0001841506007986 */ /* 0x000fe2000c101904 */
[----:B------:R-:W-:Y:S05]  /*1930*/  EXIT ;  /* 0x000000000000794d */ /* 0x000fea0003800000 */
.L_x_0:
[----:B------:R-:W-:-:S00]  /*1940*/  BRA `(.L_x_0) ;  /* 0xfffffffc00fc7947 */ /* 0x000fc0000383ffff */
[----:B------:R-:W-:-:S00]  /*1950*/  NOP ;  /* 0x0000000000007918 */ /* 0x000fc00000000000 */
        /* <DEDUP_REMOVED lines=10> */
.L_x_1:


//--------------------- .nv.shared._Z22fft64_optimized_kernelPK6float2PS_i --------------------------
	.section	.nv.shared._Z22fft64_optimized_kernelPK6float2PS_i,"aw",@nobits
	.sectionflags	@""
	.align	8
.nv.shared._Z22fft64_optimized_kernelPK6float2PS_i:
	.zero		34816


//--------------------- .nv.shared.reserved.0     --------------------------
	.section	.nv.shared.reserved.0,"aw",@nobits
	.weak		__nv_reservedSMEM_offset_0_alias
	.size		__nv_reservedSMEM_offset_0_alias, 0, 64
	.other		__nv_reservedSMEM_offset_0_alias,@"STO_CUDA_RESERVED_SHARED STV_DEFAULT"
__nv_reservedSMEM_offset_0_alias:
	.zero		0
	.zero		64


//--------------------- .nv.constant0._Z22fft64_optimized_kernelPK6float2PS_i --------------------------
	.section	.nv.constant0._Z22fft64_optimized_kernelPK6float2PS_i,"a",@progbits
	.sectionflags	@""
	.align	4
.nv.constant0._Z22fft64_optimized_kernelPK6float2PS_i:
	.zero		916


//--------------------- SYMBOLS --------------------------

	.type		.nv.reservedSmem.offset0,@object
	.size		.nv.reservedSmem.offset0,0x4
	.type		.nv.reservedSmem.cap,@object
	.size		.nv.reservedSmem.cap,0x4
